// auto-generated by cutlass_sweep.gemm — config: {"arch": "sm_100", "cluster_m": 1, "cluster_n": 2, "dtype": "bf16", "stages": 4, "tile_k": 32, "tile_m": 128, "tile_n": 128}
#include "cutlass/cutlass.h"
#include "cutlass/gemm/collective/collective_builder.hpp"
#include "cutlass/gemm/device/gemm_universal_adapter.h"
#include "cutlass/gemm/kernel/gemm_universal.hpp"
#include "cutlass/epilogue/collective/collective_builder.hpp"

using ElemA = cutlass::bfloat16_t;
using ElemB = cutlass::bfloat16_t;
using ElemCD = cutlass::bfloat16_t;
using Acc  = float;
using TileShape    = cute::Shape<cute::_128, cute::_128, cute::_32>;
using ClusterShape = cute::Shape<cute::_1, cute::_2, cute::_1>;

using CollectiveEpilogue = typename cutlass::epilogue::collective::CollectiveBuilder<
    cutlass::arch::Sm100, cutlass::arch::OpClassTensorOp,
    TileShape, ClusterShape,
    cutlass::epilogue::collective::EpilogueTileAuto,
    Acc, Acc,
    ElemCD, cutlass::layout::RowMajor, 128 / cutlass::sizeof_bits<ElemCD>::value,
    ElemCD, cutlass::layout::RowMajor, 128 / cutlass::sizeof_bits<ElemCD>::value,
    cutlass::epilogue::collective::EpilogueScheduleAuto
  >::CollectiveOp;

using CollectiveMainloop = typename cutlass::gemm::collective::CollectiveBuilder<
    cutlass::arch::Sm100, cutlass::arch::OpClassTensorOp,
    ElemA, cutlass::layout::RowMajor, 128 / cutlass::sizeof_bits<ElemA>::value,
    ElemB, cutlass::layout::ColumnMajor, 128 / cutlass::sizeof_bits<ElemB>::value,
    Acc,
    TileShape, ClusterShape,
    cutlass::gemm::collective::StageCount<4>,
    cutlass::gemm::collective::KernelScheduleAuto
  >::CollectiveOp;

using GemmKernel = cutlass::gemm::kernel::GemmUniversal<
    cute::Shape<int,int,int,int>,
    CollectiveMainloop,
    CollectiveEpilogue
>;
using Gemm = cutlass::gemm::device::GemmUniversalAdapter<GemmKernel>;

// Force the device kernel symbol into the cubin without needing a host main.
auto* _anchor = &cutlass::device_kernel<GemmKernel>;


// ===== COMPILED SASS (sm_100a) =====

	.target	sm_100a

	.elftype	@"ET_EXEC"


//--------------------- .note.nv.tkinfo           --------------------------
	.section	.note.nv.tkinfo,"",@"SHT_NOTE"
	.sectionflags	@"SHF_NOTE_NV_TKINFO"
	.tkinfo
        /*0018*/ 	.word	0x00000002
        /*0030*/ 	.string	""
        /*0030*/ 	.string	"ptxas"
        /*0030*/ 	.string	"Cuda compilation tools, release 13.0, V13.0.88"
        /*0030*/ 	.string	"Build cuda_13.0.r13.0/compiler.36424714_0"
        /*0030*/ 	.string	"-arch sm_100a -m 64 "



//--------------------- .note.nv.cuinfo           --------------------------
	.section	.note.nv.cuinfo,"",@"SHT_NOTE"
	.sectionflags	@"SHF_NOTE_NV_CUINFO"
        /*0018*/ 	.short	0x0002
        /*001a*/ 	.short	0x0064
        /*001c*/ 	.short	0x0082
	.zero		2


//--------------------- .nv.info                  --------------------------
	.section	.nv.info,"",@"SHT_CUDA_INFO"
	.align	4


	//----- nvinfo : EIATTR_REGCOUNT
	.align		4
        /*0000*/ 	.byte	0x04, 0x2f
        /*0002*/ 	.short	(.L_19 - .L_18)
	.align		4
.L_18:
        /*0004*/ 	.word	index@(_ZN7cutlass13device_kernelINS_4gemm6kernel13GemmUniversalIN4cute5tupleIJiiiiEEENS1_10collective13CollectiveMmaINS1_35MainloopSm100TmaUmmaWarpSpecializedILi4ELi2ELi4ENS5_IJNS4_1CILi1EEENSA_ILi2EEESB_EEEEENS5_IJNSA_ILi128EEESF_NSA_ILi32EEEEEENS_10bfloat16_tENS5_IJlSB_lEEESI_SJ_NS4_8TiledMMAINS4_8MMA_AtomIJNS4_20SM100_MMA_F16BF16_SSISI_SI_fLi128ELi128ELNS4_4UMMA5MajorE0ELSO_0ELNSN_7ScaleInE0ELSP_0EEEEEENS4_6LayoutINS5_IJSB_SB_SB_EEENS5_IJNSA_ILi0EEESU_SU_EEEEENS5_IJNS4_10UnderscoreESX_SX_EEEEENS4_23SM90_TMA_LOAD_MULTICASTENS4_14ComposedLayoutINS4_7SwizzleILi2ELi4ELi3EEENS4_18smem_ptr_flag_bitsILi16EEENSS_INS5_IJNSA_ILi8EEESG_EEENS5_IJSG_SB_EEEEEEEvNS4_8identityENS4_13SM90_TMA_LOADES1A_vS1B_EENS_8epilogue10collective18CollectiveEpilogueINS1E_23Sm100TmaWarpSpecializedILi4ELi2ELi32ELb1ELb0EEEJSH_NS5_IJNSS_ISF_SB_EENSS_ISG_SB_EEEEESI_SJ_SI_SJ_NS1E_6fusion15FusionCallbacksIS1I_NS1M_17LinearCombinationISI_fSI_fLNS_15FloatRoundStyleE2EEESH_S1L_JEEENS4_5SM1004TMEM4LOAD26SM100_TMEM_LOAD_32dp32b32xES1C_S1A_NS4_39AutoVectorizingCopyWithAssumedAlignmentILi128EEENS4_14SM90_TMA_STOREES1A_S1X_S1X_EEEvvEEEEvNT_6ParamsE)
        /*0008*/ 	.word	0x00000076


	//----- nvinfo : EIATTR_FRAME_SIZE
	.align		4
.L_19:
        /*000c*/ 	.byte	0x04, 0x11
        /*000e*/ 	.short	(.L_21 - .L_20)
	.align		4
.L_20:
        /*0010*/ 	.word	index@($__internal_2_$__cuda_sm10x_tcgen05_guardrail_trap_unallocated_columns_being_dealloced)
        /*0014*/ 	.word	0x00000000


	//----- nvinfo : EIATTR_FRAME_SIZE
	.align		4
.L_21:
        /*0018*/ 	.byte	0x04, 0x11
        /*001a*/ 	.short	(.L_23 - .L_22)
	.align		4
.L_22:
        /*001c*/ 	.word	index@($__internal_1_$__cuda_sm10x_tcgen05_guardrail_trap_phase_invalid_during_alloc)
        /*0020*/ 	.word	0x00000000


	//----- nvinfo : EIATTR_FRAME_SIZE
	.align		4
.L_23:
        /*0024*/ 	.byte	0x04, 0x11
        /*0026*/ 	.short	(.L_25 - .L_24)
	.align		4
.L_24:
        /*0028*/ 	.word	index@($__internal_0_$__cuda_sm10x_tcgen05_guardrail_trap_col_being_dealloced_not_returned_by_alloc)
        /*002c*/ 	.word	0x00000000


	//----- nvinfo : EIATTR_FRAME_SIZE
	.align		4
.L_25:
        /*0030*/ 	.byte	0x04, 0x11
        /*0032*/ 	.short	(.L_27 - .L_26)
	.align		4
.L_26:
        /*0034*/ 	.word	index@(_ZN7cutlass13device_kernelINS_4gemm6kernel13GemmUniversalIN4cute5tupleIJiiiiEEENS1_10collective13CollectiveMmaINS1_35MainloopSm100TmaUmmaWarpSpecializedILi4ELi2ELi4ENS5_IJNS4_1CILi1EEENSA_ILi2EEESB_EEEEENS5_IJNSA_ILi128EEESF_NSA_ILi32EEEEEENS_10bfloat16_tENS5_IJlSB_lEEESI_SJ_NS4_8TiledMMAINS4_8MMA_AtomIJNS4_20SM100_MMA_F16BF16_SSISI_SI_fLi128ELi128ELNS4_4UMMA5MajorE0ELSO_0ELNSN_7ScaleInE0ELSP_0EEEEEENS4_6LayoutINS5_IJSB_SB_SB_EEENS5_IJNSA_ILi0EEESU_SU_EEEEENS5_IJNS4_10UnderscoreESX_SX_EEEEENS4_23SM90_TMA_LOAD_MULTICASTENS4_14ComposedLayoutINS4_7SwizzleILi2ELi4ELi3EEENS4_18smem_ptr_flag_bitsILi16EEENSS_INS5_IJNSA_ILi8EEESG_EEENS5_IJSG_SB_EEEEEEEvNS4_8identityENS4_13SM90_TMA_LOADES1A_vS1B_EENS_8epilogue10collective18CollectiveEpilogueINS1E_23Sm100TmaWarpSpecializedILi4ELi2ELi32ELb1ELb0EEEJSH_NS5_IJNSS_ISF_SB_EENSS_ISG_SB_EEEEESI_SJ_SI_SJ_NS1E_6fusion15FusionCallbacksIS1I_NS1M_17LinearCombinationISI_fSI_fLNS_15FloatRoundStyleE2EEESH_S1L_JEEENS4_5SM1004TMEM4LOAD26SM100_TMEM_LOAD_32dp32b32xES1C_S1A_NS4_39AutoVectorizingCopyWithAssumedAlignmentILi128EEENS4_14SM90_TMA_STOREES1A_S1X_S1X_EEEvvEEEEvNT_6ParamsE)
        /*0038*/ 	.word	0x00000000


	//----- nvinfo : EIATTR_MIN_STACK_SIZE
	.align		4
.L_27:
        /*003c*/ 	.byte	0x04, 0x12
        /*003e*/ 	.short	(.L_29 - .L_28)
	.align		4
.L_28:
        /*0040*/ 	.word	index@(_ZN7cutlass13device_kernelINS_4gemm6kernel13GemmUniversalIN4cute5tupleIJiiiiEEENS1_10collective13CollectiveMmaINS1_35MainloopSm100TmaUmmaWarpSpecializedILi4ELi2ELi4ENS5_IJNS4_1CILi1EEENSA_ILi2EEESB_EEEEENS5_IJNSA_ILi128EEESF_NSA_ILi32EEEEEENS_10bfloat16_tENS5_IJlSB_lEEESI_SJ_NS4_8TiledMMAINS4_8MMA_AtomIJNS4_20SM100_MMA_F16BF16_SSISI_SI_fLi128ELi128ELNS4_4UMMA5MajorE0ELSO_0ELNSN_7ScaleInE0ELSP_0EEEEEENS4_6LayoutINS5_IJSB_SB_SB_EEENS5_IJNSA_ILi0EEESU_SU_EEEEENS5_IJNS4_10UnderscoreESX_SX_EEEEENS4_23SM90_TMA_LOAD_MULTICASTENS4_14ComposedLayoutINS4_7SwizzleILi2ELi4ELi3EEENS4_18smem_ptr_flag_bitsILi16EEENSS_INS5_IJNSA_ILi8EEESG_EEENS5_IJSG_SB_EEEEEEEvNS4_8identityENS4_13SM90_TMA_LOADES1A_vS1B_EENS_8epilogue10collective18CollectiveEpilogueINS1E_23Sm100TmaWarpSpecializedILi4ELi2ELi32ELb1ELb0EEEJSH_NS5_IJNSS_ISF_SB_EENSS_ISG_SB_EEEEESI_SJ_SI_SJ_NS1E_6fusion15FusionCallbacksIS1I_NS1M_17LinearCombinationISI_fSI_fLNS_15FloatRoundStyleE2EEESH_S1L_JEEENS4_5SM1004TMEM4LOAD26SM100_TMEM_LOAD_32dp32b32xES1C_S1A_NS4_39AutoVectorizingCopyWithAssumedAlignmentILi128EEENS4_14SM90_TMA_STOREES1A_S1X_S1X_EEEvvEEEEvNT_6ParamsE)
        /*0044*/ 	.word	0x00000000
.L_29:


//--------------------- .nv.compat                --------------------------
	.section	.nv.compat,"",@"SHT_CUDA_COMPAT_INFO"
	.align	4
        /*0000*/ 	.byte	0x02, 0x09, 0x01, 0x00, 0x02, 0x02, 0x02, 0x00, 0x02, 0x05, 0x05, 0x00, 0x03, 0x07, 0x01, 0x01
        /*0010*/ 	.byte	0x02, 0x03, 0x01, 0x00, 0x02, 0x06, 0x01, 0x00, 0x04, 0x0b, 0x08, 0x00, 0x09, 0x00, 0x00, 0x00
        /*0020*/ 	.byte	0x00, 0x00, 0x00, 0x00


//--------------------- .nv.info._ZN7cutlass13device_kernelINS_4gemm6kernel13GemmUniversalIN4cute5tupleIJiiiiEEENS1_10collective13CollectiveMmaINS1_35MainloopSm100TmaUmmaWarpSpecializedILi4ELi2ELi4ENS5_IJNS4_1CILi1EEENSA_ILi2EEESB_EEEEENS5_IJNSA_ILi128EEESF_NSA_ILi32EEEEEENS_10bfloat16_tENS5_IJlSB_lEEESI_SJ_NS4_8TiledMMAINS4_8MMA_AtomIJNS4_20SM100_MMA_F16BF16_SSISI_SI_fLi128ELi128ELNS4_4UMMA5MajorE0ELSO_0ELNSN_7ScaleInE0ELSP_0EEEEEENS4_6LayoutINS5_IJSB_SB_SB_EEENS5_IJNSA_ILi0EEESU_SU_EEEEENS5_IJNS4_10UnderscoreESX_SX_EEEEENS4_23SM90_TMA_LOAD_MULTICASTENS4_14ComposedLayoutINS4_7SwizzleILi2ELi4ELi3EEENS4_18smem_ptr_flag_bitsILi16EEENSS_INS5_IJNSA_ILi8EEESG_EEENS5_IJSG_SB_EEEEEEEvNS4_8identityENS4_13SM90_TMA_LOADES1A_vS1B_EENS_8epilogue10collective18CollectiveEpilogueINS1E_23Sm100TmaWarpSpecializedILi4ELi2ELi32ELb1ELb0EEEJSH_NS5_IJNSS_ISF_SB_EENSS_ISG_SB_EEEEESI_SJ_SI_SJ_NS1E_6fusion15FusionCallbacksIS1I_NS1M_17LinearCombinationISI_fSI_fLNS_15FloatRoundStyleE2EEESH_S1L_JEEENS4_5SM1004TMEM4LOAD26SM100_TMEM_LOAD_32dp32b32xES1C_S1A_NS4_39AutoVectorizingCopyWithAssumedAlignmentILi128EEENS4_14SM90_TMA_STOREES1A_S1X_S1X_EEEvvEEEEvNT_6ParamsE --------------------------
	.section	.nv.info._ZN7cutlass13device_kernelINS_4gemm6kernel13GemmUniversalIN4cute5tupleIJiiiiEEENS1_10collective13CollectiveMmaINS1_35MainloopSm100TmaUmmaWarpSpecializedILi4ELi2ELi4ENS5_IJNS4_1CILi1EEENSA_ILi2EEESB_EEEEENS5_IJNSA_ILi128EEESF_NSA_ILi32EEEEEENS_10bfloat16_tENS5_IJlSB_lEEESI_SJ_NS4_8TiledMMAINS4_8MMA_AtomIJNS4_20SM100_MMA_F16BF16_SSISI_SI_fLi128ELi128ELNS4_4UMMA5MajorE0ELSO_0ELNSN_7ScaleInE0ELSP_0EEEEEENS4_6LayoutINS5_IJSB_SB_SB_EEENS5_IJNSA_ILi0EEESU_SU_EEEEENS5_IJNS4_10UnderscoreESX_SX_EEEEENS4_23SM90_TMA_LOAD_MULTICASTENS4_14ComposedLayoutINS4_7SwizzleILi2ELi4ELi3EEENS4_18smem_ptr_flag_bitsILi16EEENSS_INS5_IJNSA_ILi8EEESG_EEENS5_IJSG_SB_EEEEEEEvNS4_8identityENS4_13SM90_TMA_LOADES1A_vS1B_EENS_8epilogue10collective18CollectiveEpilogueINS1E_23Sm100TmaWarpSpecializedILi4ELi2ELi32ELb1ELb0EEEJSH_NS5_IJNSS_ISF_SB_EENSS_ISG_SB_EEEEESI_SJ_SI_SJ_NS1E_6fusion15FusionCallbacksIS1I_NS1M_17LinearCombinationISI_fSI_fLNS_15FloatRoundStyleE2EEESH_S1L_JEEENS4_5SM1004TMEM4LOAD26SM100_TMEM_LOAD_32dp32b32xES1C_S1A_NS4_39AutoVectorizingCopyWithAssumedAlignmentILi128EEENS4_14SM90_TMA_STOREES1A_S1X_S1X_EEEvvEEEEvNT_6ParamsE,"",@"SHT_CUDA_INFO"
	.sectionflags	@""
	.align	4


	//----- nvinfo : EIATTR_CUDA_API_VERSION
	.align		4
        /*0000*/ 	.byte	0x04, 0x37
        /*0002*/ 	.short	(.L_31 - .L_30)
.L_30:
        /*0004*/ 	.word	0x00000082


	//----- nvinfo : EIATTR_KPARAM_INFO
	.align		4
.L_31:
        /*0008*/ 	.byte	0x04, 0x17
        /*000a*/ 	.short	(.L_33 - .L_32)
.L_32:
        /*000c*/ 	.word	0x00000000
        /*0010*/ 	.short	0x0000
        /*0012*/ 	.short	0x0000
        /*0014*/ 	.byte	0x00, 0xf0, 0x01, 0x20


	//----- nvinfo : EIATTR_AT_ENTRY_FRAGMENTS
	.align		4
.L_33:
        /*0018*/ 	.byte	0x04, 0x4f
        /*001a*/ 	.short	(.L_35 - .L_34)


	//   ....[0]....
.L_34:
        /*001c*/ 	.word	0x00000006


	//----- nvinfo : EIATTR_RESERVED_SMEM_USED
	.align		4
.L_35:
        /*0020*/ 	.byte	0x01, 0x41
	.zero		2


	//----- nvinfo : EIATTR_SPARSE_MMA_MASK
	.align		4
        /*0024*/ 	.byte	0x03, 0x50
        /*0026*/ 	.short	0x0000


	//----- nvinfo : EIATTR_TCGEN05_1CTA_USED
	.align		4
        /*0028*/ 	.byte	0x01, 0x51
	.zero		2


	//----- nvinfo : EIATTR_MAXREG_COUNT
	.align		4
        /*002c*/ 	.byte	0x03, 0x1b
        /*002e*/ 	.short	0x00ff


	//----- nvinfo : EIATTR_NUM_BARRIERS
	.align		4
        /*0030*/ 	.byte	0x02, 0x4c
        /*0032*/ 	.byte	0x07
	.zero		1


	//----- nvinfo : EIATTR_EXTERNS
	.align		4
        /*0034*/ 	.byte	0x04, 0x0f
        /*0036*/ 	.short	(.L_37 - .L_36)


	//   ....[0]....
	.align		4
.L_36:
        /*0038*/ 	.word	index@(__assertfail)


	//----- nvinfo : EIATTR_MERCURY_ISA_VERSION
	.align		4
.L_37:
        /*003c*/ 	.byte	0x03, 0x5f
        /*003e*/ 	.short	0x0101


	//----- nvinfo : EIATTR_INT_WARP_WIDE_INSTR_OFFSETS
	.align		4
        /*0040*/ 	.byte	0x04, 0x31
        /*0042*/ 	.short	(.L_39 - .L_38)


	//   ....[0]....
.L_38:
        /*0044*/ 	.word	0x00003b90


	//   ....[1]....
        /*0048*/ 	.word	0x00003bb0


	//   ....[2]....
        /*004c*/ 	.word	0x00003be0


	//   ....[3]....
        /*0050*/ 	.word	0x00004720


	//   ....[4]....
        /*0054*/ 	.word	0x00004790


	//   ....[5]....
        /*0058*/ 	.word	0x00004870


	//   ....[6]....
        /*005c*/ 	.word	0x000048f0


	//   ....[7]....
        /*0060*/ 	.word	0x000049f0


	//   ....[8]....
        /*0064*/ 	.word	0x00004a70


	//   ....[9]....
        /*0068*/ 	.word	0x00004b60


	//   ....[10]....
        /*006c*/ 	.word	0x00004c10


	//----- nvinfo : EIATTR_COOP_GROUP_MASK_REGIDS
	.align		4
.L_39:
        /*0070*/ 	.byte	0x04, 0x29
        /*0072*/ 	.short	(.L_41 - .L_40)


	//   ....[0]....
.L_40:
        /*0074*/ 	.word	0xffffffff


	//   ....[1]....
        /*0078*/ 	.word	0xffffffff


	//   ....[2]....
        /*007c*/ 	.word	0xffffffff


	//   ....[3]....
        /*0080*/ 	.word	0xffffffff


	//   ....[4]....
        /*0084*/ 	.word	0xffffffff


	//   ....[5]....
        /*0088*/ 	.word	0xffffffff


	//   ....[6]....
        /*008c*/ 	.word	0xffffffff


	//   ....[7]....
        /*0090*/ 	.word	0xffffffff


	//   ....[8]....
        /*0094*/ 	.word	0xffffffff


	//   ....[9]....
        /*0098*/ 	.word	0xffffffff


	//   ....[10]....
        /*009c*/ 	.word	0xffffffff


	//   ....[11]....
        /*00a0*/ 	.word	0xffffffff


	//   ....[12]....
        /*00a4*/ 	.word	0xffffffff


	//   ....[13]....
        /*00a8*/ 	.word	0xffffffff


	//----- nvinfo : EIATTR_COOP_GROUP_INSTR_OFFSETS
	.align		4
.L_41:
        /*00ac*/ 	.byte	0x04, 0x28
        /*00ae*/ 	.short	(.L_43 - .L_42)


	//   ....[0]....
.L_42:
        /*00b0*/ 	.word	0x00000080


	//   ....[1]....
        /*00b4*/ 	.word	0x000004f0


	//   ....[2]....
        /*00b8*/ 	.word	0x000006a0


	//   ....[3]....
        /*00bc*/ 	.word	0x00000840


	//   ....[4]....
        /*00c0*/ 	.word	0x00000940


	//   ....[5]....
        /*00c4*/ 	.word	0x00000ab0


	//   ....[6]....
        /*00c8*/ 	.word	0x00000c50


	//   ....[7]....
        /*00cc*/ 	.word	0x00000e00


	//   ....[8]....
        /*00d0*/ 	.word	0x00002010


	//   ....[9]....
        /*00d4*/ 	.word	0x00002ec0


	//   ....[10]....
        /*00d8*/ 	.word	0x000030d0


	//   ....[11]....
        /*00dc*/ 	.word	0x00003100


	//   ....[12]....
        /*00e0*/ 	.word	0x00003a70


	//   ....[13]....
        /*00e4*/ 	.word	0x00003ca0


	//----- nvinfo : EIATTR_VRC_CTA_INIT_COUNT
	.align		4
.L_43:
        /*00e8*/ 	.byte	0x02, 0x4a
        /*00ea*/ 	.byte	0x80
	.zero		1


	//----- nvinfo : EIATTR_SYSCALL_OFFSETS
	.align		4
        /*00ec*/ 	.byte	0x04, 0x46
        /*00ee*/ 	.short	(.L_45 - .L_44)


	//   ....[0]....
.L_44:
        /*00f0*/ 	.word	0x00005860


	//   ....[1]....
        /*00f4*/ 	.word	0x00005950


	//   ....[2]....
        /*00f8*/ 	.word	0x00006120


	//   ....[3]....
        /*00fc*/ 	.word	0x00006da0


	//   ....[4]....
        /*0100*/ 	.word	0x00007a00


	//   ....[5]....
        /*0104*/ 	.word	0x00008660


	//----- nvinfo : EIATTR_MBARRIER_INSTR_OFFSETS
	.align		4
.L_45:
        /*0108*/ 	.byte	0x04, 0x39
        /*010a*/ 	.short	(.L_47 - .L_46)


	//   ....[0]....
.L_46:
        /*010c*/ 	.word	0x00000610
        /*0110*/ 	.word	0x000000ff
        /*0114*/ 	.word	0x00000000
        /*0118*/ 	.short	0x0100
        /*011a*/ 	.byte	0x04
	.zero		1


	//   ....[1]....
        /*011c*/ 	.word	0x00000620
        /*0120*/ 	.word	0x000000ff
        /*0124*/ 	.word	0x00000020
        /*0128*/ 	.short	0x0100
        /*012a*/ 	.byte	0x04
	.zero		1


	//   ....[2]....
        /*012c*/ 	.word	0x00000630
        /*0130*/ 	.word	0x000000ff
        /*0134*/ 	.word	0x00000008
        /*0138*/ 	.short	0x0100
        /*013a*/ 	.byte	0x04
	.zero		1


	//   ....[3]....
        /*013c*/ 	.word	0x00000640
        /*0140*/ 	.word	0x000000ff
        /*0144*/ 	.word	0x00000028
        /*0148*/ 	.short	0x0100
        /*014a*/ 	.byte	0x04
	.zero		1


	//   ....[4]....
        /*014c*/ 	.word	0x00000650
        /*0150*/ 	.word	0x000000ff
        /*0154*/ 	.word	0x00000010
        /*0158*/ 	.short	0x0100
        /*015a*/ 	.byte	0x04
	.zero		1


	//   ....[5]....
        /*015c*/ 	.word	0x00000660
        /*0160*/ 	.word	0x000000ff
        /*0164*/ 	.word	0x00000030
        /*0168*/ 	.short	0x0100
        /*016a*/ 	.byte	0x04
	.zero		1


	//   ....[6]....
        /*016c*/ 	.word	0x00000670
        /*0170*/ 	.word	0x000000ff
        /*0174*/ 	.word	0x00000018
        /*0178*/ 	.short	0x0100
        /*017a*/ 	.byte	0x04
	.zero		1


	//   ....[7]....
        /*017c*/ 	.word	0x00000680
        /*0180*/ 	.word	0x000000ff
        /*0184*/ 	.word	0x00000038
        /*0188*/ 	.short	0x0100
        /*018a*/ 	.byte	0x04
	.zero		1


	//   ....[8]....
        /*018c*/ 	.word	0x000007b0
        /*0190*/ 	.word	0x000000ff
        /*0194*/ 	.word	0x00000040
        /*0198*/ 	.short	0x0100
        /*019a*/ 	.byte	0x04
	.zero		1


	//   ....[9]....
        /*019c*/ 	.word	0x000007c0
        /*01a0*/ 	.word	0x000000ff
        /*01a4*/ 	.word	0x00000060
        /*01a8*/ 	.short	0x0100
        /*01aa*/ 	.byte	0x04
	.zero		1


	//   ....[10]....
        /*01ac*/ 	.word	0x000007d0
        /*01b0*/ 	.word	0x000000ff
        /*01b4*/ 	.word	0x00000048
        /*01b8*/ 	.short	0x0100
        /*01ba*/ 	.byte	0x04
	.zero		1


	//   ....[11]....
        /*01bc*/ 	.word	0x000007e0
        /*01c0*/ 	.word	0x000000ff
        /*01c4*/ 	.word	0x00000068
        /*01c8*/ 	.short	0x0100
        /*01ca*/ 	.byte	0x04
	.zero		1


	//   ....[12]....
        /*01cc*/ 	.word	0x000007f0
        /*01d0*/ 	.word	0x000000ff
        /*01d4*/ 	.word	0x00000050
        /*01d8*/ 	.short	0x0100
        /*01da*/ 	.byte	0x04
	.zero		1


	//   ....[13]....
        /*01dc*/ 	.word	0x00000800
        /*01e0*/ 	.word	0x000000ff
        /*01e4*/ 	.word	0x00000070
        /*01e8*/ 	.short	0x0100
        /*01ea*/ 	.byte	0x04
	.zero		1


	//   ....[14]....
        /*01ec*/ 	.word	0x00000810
        /*01f0*/ 	.word	0x000000ff
        /*01f4*/ 	.word	0x00000058
        /*01f8*/ 	.short	0x0100
        /*01fa*/ 	.byte	0x04
	.zero		1


	//   ....[15]....
        /*01fc*/ 	.word	0x00000820
        /*0200*/ 	.word	0x000000ff
        /*0204*/ 	.word	0x00000078
        /*0208*/ 	.short	0x0100
        /*020a*/ 	.byte	0x04
	.zero		1


	//   ....[16]....
        /*020c*/ 	.word	0x00000910
        /*0210*/ 	.word	0x000000ff
        /*0214*/ 	.word	0x00000080
        /*0218*/ 	.short	0x0100
        /*021a*/ 	.byte	0x06
	.zero		1


	//   ....[17]....
        /*021c*/ 	.word	0x00000920
        /*0220*/ 	.word	0x000000ff
        /*0224*/ 	.word	0x00000088
        /*0228*/ 	.short	0x0100
        /*022a*/ 	.byte	0x06
	.zero		1


	//   ....[18]....
        /*022c*/ 	.word	0x00000a60
        /*0230*/ 	.word	0x000000ff
        /*0234*/ 	.word	0x00000090
        /*0238*/ 	.short	0x0100
        /*023a*/ 	.byte	0x06
	.zero		1


	//   ....[19]....
        /*023c*/ 	.word	0x00000a70
        /*0240*/ 	.word	0x000000ff
        /*0244*/ 	.word	0x000000a0
        /*0248*/ 	.short	0x0100
        /*024a*/ 	.byte	0x06
	.zero		1


	//   ....[20]....
        /*024c*/ 	.word	0x00000a80
        /*0250*/ 	.word	0x000000ff
        /*0254*/ 	.word	0x00000098
        /*0258*/ 	.short	0x0100
        /*025a*/ 	.byte	0x06
	.zero		1


	//   ....[21]....
        /*025c*/ 	.word	0x00000a90
        /*0260*/ 	.word	0x000000ff
        /*0264*/ 	.word	0x000000a8
        /*0268*/ 	.short	0x0100
        /*026a*/ 	.byte	0x06
	.zero		1


	//   ....[22]....
        /*026c*/ 	.word	0x00000bc0
        /*0270*/ 	.word	0x000000ff
        /*0274*/ 	.word	0x000000b0
        /*0278*/ 	.short	0x0100
        /*027a*/ 	.byte	0x04
	.zero		1


	//   ....[23]....
        /*027c*/ 	.word	0x00000bd0
        /*0280*/ 	.word	0x000000ff
        /*0284*/ 	.word	0x000000d0
        /*0288*/ 	.short	0x0100
        /*028a*/ 	.byte	0x04
	.zero		1


	//   ....[24]....
        /*028c*/ 	.word	0x00000be0
        /*0290*/ 	.word	0x000000ff
        /*0294*/ 	.word	0x000000b8
        /*0298*/ 	.short	0x0100
        /*029a*/ 	.byte	0x04
	.zero		1


	//   ....[25]....
        /*029c*/ 	.word	0x00000bf0
        /*02a0*/ 	.word	0x000000ff
        /*02a4*/ 	.word	0x000000d8
        /*02a8*/ 	.short	0x0100
        /*02aa*/ 	.byte	0x04
	.zero		1


	//   ....[26]....
        /*02ac*/ 	.word	0x00000c00
        /*02b0*/ 	.word	0x000000ff
        /*02b4*/ 	.word	0x000000c0
        /*02b8*/ 	.short	0x0100
        /*02ba*/ 	.byte	0x04
	.zero		1


	//   ....[27]....
        /*02bc*/ 	.word	0x00000c10
        /*02c0*/ 	.word	0x000000ff
        /*02c4*/ 	.word	0x000000e0
        /*02c8*/ 	.short	0x0100
        /*02ca*/ 	.byte	0x04
	.zero		1


	//   ....[28]....
        /*02cc*/ 	.word	0x00000c20
        /*02d0*/ 	.word	0x000000ff
        /*02d4*/ 	.word	0x000000c8
        /*02d8*/ 	.short	0x0100
        /*02da*/ 	.byte	0x04
	.zero		1


	//   ....[29]....
        /*02dc*/ 	.word	0x00000c30
        /*02e0*/ 	.word	0x000000ff
        /*02e4*/ 	.word	0x000000e8
        /*02e8*/ 	.short	0x0100
        /*02ea*/ 	.byte	0x04
	.zero		1


	//   ....[30]....
        /*02ec*/ 	.word	0x00000d20
        /*02f0*/ 	.word	0x000000ff
        /*02f4*/ 	.word	0x000000f0
        /*02f8*/ 	.short	0x0100
        /*02fa*/ 	.byte	0x04
	.zero		1


	//   ....[31]....
        /*02fc*/ 	.word	0x00000d30
        /*0300*/ 	.word	0x000000ff
        /*0304*/ 	.word	0x00000100
        /*0308*/ 	.short	0x0100
        /*030a*/ 	.byte	0x04
	.zero		1


	//   ....[32]....
        /*030c*/ 	.word	0x00000d40
        /*0310*/ 	.word	0x000000ff
        /*0314*/ 	.word	0x000000f8
        /*0318*/ 	.short	0x0100
        /*031a*/ 	.byte	0x04
	.zero		1


	//   ....[33]....
        /*031c*/ 	.word	0x00000d50
        /*0320*/ 	.word	0x000000ff
        /*0324*/ 	.word	0x00000108
        /*0328*/ 	.short	0x0100
        /*032a*/ 	.byte	0x04
	.zero		1


	//   ....[34]....
        /*032c*/ 	.word	0x00001890
        /*0330*/ 	.word	0x00000003
        /*0334*/ 	.word	0x00000100
        /*0338*/ 	.short	0x010a
        /*033a*/ 	.byte	0xff
	.zero		1


	//   ....[35]....
        /*033c*/ 	.word	0x000018c0
        /*0340*/ 	.word	0x00000003
        /*0344*/ 	.word	0x000000f0
        /*0348*/ 	.short	0x0101
        /*034a*/ 	.byte	0xff
	.zero		1


	//   ....[36]....
        /*034c*/ 	.word	0x00001990
        /*0350*/ 	.word	0x000000ff
        /*0354*/ 	.word	0x00000020
        /*0358*/ 	.short	0x010a
        /*035a*/ 	.byte	0x04
	.zero		1


	//   ....[37]....
        /*035c*/ 	.word	0x00001a10
        /*0360*/ 	.word	0x000000ff
        /*0364*/ 	.word	0x00000020
        /*0368*/ 	.short	0x010a
        /*036a*/ 	.byte	0x21
	.zero		1


	//   ....[38]....
        /*036c*/ 	.word	0x00001bb0
        /*0370*/ 	.word	0x000000ff
        /*0374*/ 	.word	0x00000020
        /*0378*/ 	.short	0x010a
        /*037a*/ 	.byte	0x08
	.zero		1


	//   ....[39]....
        /*037c*/ 	.word	0x00001cc0
        /*0380*/ 	.word	0x000000ff
        /*0384*/ 	.word	0x00000088
        /*0388*/ 	.short	0x0101
        /*038a*/ 	.byte	0x06
	.zero		1


	//   ....[40]....
        /*038c*/ 	.word	0x00001ce0
        /*0390*/ 	.word	0x000000ff
        /*0394*/ 	.word	0x00000020
        /*0398*/ 	.short	0x010a
        /*039a*/ 	.byte	0x04
	.zero		1


	//   ....[41]....
        /*039c*/ 	.word	0x00001d60
        /*03a0*/ 	.word	0x000000ff
        /*03a4*/ 	.word	0x00000020
        /*03a8*/ 	.short	0x010a
        /*03aa*/ 	.byte	0x11
	.zero		1


	//   ....[42]....
        /*03ac*/ 	.word	0x00001f00
        /*03b0*/ 	.word	0x000000ff
        /*03b4*/ 	.word	0x00000020
        /*03b8*/ 	.short	0x010a
        /*03ba*/ 	.byte	0x07
	.zero		1


	//   ....[43]....
        /*03bc*/ 	.word	0x00002040
        /*03c0*/ 	.word	0x00000003
        /*03c4*/ 	.word	0x00000090
        /*03c8*/ 	.short	0x010a
        /*03ca*/ 	.byte	0xff
	.zero		1


	//   ....[44]....
        /*03cc*/ 	.word	0x00002190
        /*03d0*/ 	.word	0x00000000
        /*03d4*/ 	.word	0x00000000
        /*03d8*/ 	.short	0x0101
        /*03da*/ 	.byte	0xff
	.zero		1


	//   ....[45]....
        /*03dc*/ 	.word	0x00002740
        /*03e0*/ 	.word	0x000000ff
        /*03e4*/ 	.word	0x00000000
        /*03e8*/ 	.short	0x010a
        /*03ea*/ 	.byte	0x04
	.zero		1


	//   ....[46]....
        /*03ec*/ 	.word	0x000027d0
        /*03f0*/ 	.word	0x000000ff
        /*03f4*/ 	.word	0x00000000
        /*03f8*/ 	.short	0x010a
        /*03fa*/ 	.byte	0x05
	.zero		1


	//   ....[47]....
        /*03fc*/ 	.word	0x00002860
        /*0400*/ 	.word	0x000000ff
        /*0404*/ 	.word	0x00000000
        /*0408*/ 	.short	0x010a
        /*040a*/ 	.byte	0x05
	.zero		1


	//   ....[48]....
        /*040c*/ 	.word	0x00002900
        /*0410*/ 	.word	0x00000000
        /*0414*/ 	.word	0x00000000
        /*0418*/ 	.short	0x010a
        /*041a*/ 	.byte	0xff
	.zero		1


	//   ....[49]....
        /*041c*/ 	.word	0x00002a20
        /*0420*/ 	.word	0x00000002
        /*0424*/ 	.word	0x000000f0
        /*0428*/ 	.short	0x010a
        /*042a*/ 	.byte	0xff
	.zero		1


	//   ....[50]....
        /*042c*/ 	.word	0x00002a80
        /*0430*/ 	.word	0x00000004
        /*0434*/ 	.word	0x00000000
        /*0438*/ 	.short	0x0101
        /*043a*/ 	.byte	0xff
	.zero		1


	//   ....[51]....
        /*043c*/ 	.word	0x00002aa0
        /*0440*/ 	.word	0x000000ff
        /*0444*/ 	.word	0x000000a0
        /*0448*/ 	.short	0x010a
        /*044a*/ 	.byte	0x04
	.zero		1


	//   ....[52]....
        /*044c*/ 	.word	0x00002bc0
        /*0450*/ 	.word	0x00000002
        /*0454*/ 	.word	0x00000090
        /*0458*/ 	.short	0x010a
        /*045a*/ 	.byte	0xff
	.zero		1


	//   ....[53]....
        /*045c*/ 	.word	0x00002cd0
        /*0460*/ 	.word	0x00000002
        /*0464*/ 	.word	0x00000000
        /*0468*/ 	.short	0x0101
        /*046a*/ 	.byte	0xff
	.zero		1


	//   ....[54]....
        /*046c*/ 	.word	0x00002d60
        /*0470*/ 	.word	0x000000ff
        /*0474*/ 	.word	0x000000a0
        /*0478*/ 	.short	0x0106
        /*047a*/ 	.byte	0x04
	.zero		1


	//   ....[55]....
        /*047c*/ 	.word	0x00002d80
        /*0480*/ 	.word	0x000000ff
        /*0484*/ 	.word	0x000000a0
        /*0488*/ 	.short	0x010a
        /*048a*/ 	.byte	0x04
	.zero		1


	//   ....[56]....
        /*048c*/ 	.word	0x00002e10
        /*0490*/ 	.word	0x000000ff
        /*0494*/ 	.word	0x000000a0
        /*0498*/ 	.short	0x0106
        /*049a*/ 	.byte	0x07
	.zero		1


	//   ....[57]....
        /*049c*/ 	.word	0x00002e50
        /*04a0*/ 	.word	0x00000000
        /*04a4*/ 	.word	0x000000a0
        /*04a8*/ 	.short	0x010a
        /*04aa*/ 	.byte	0xff
	.zero		1


	//   ....[58]....
        /*04ac*/ 	.word	0x00003360
        /*04b0*/ 	.word	0x00000000
        /*04b4*/ 	.word	0x00000090
        /*04b8*/ 	.short	0x010a
        /*04ba*/ 	.byte	0xff
	.zero		1


	//   ....[59]....
        /*04bc*/ 	.word	0x00003470
        /*04c0*/ 	.word	0x00000003
        /*04c4*/ 	.word	0x00000000
        /*04c8*/ 	.short	0x0101
        /*04ca*/ 	.byte	0xff
	.zero		1


	//   ....[60]....
        /*04cc*/ 	.word	0x00003480
        /*04d0*/ 	.word	0x000000ff
        /*04d4*/ 	.word	0x00000000
        /*04d8*/ 	.short	0x010a
        /*04da*/ 	.byte	0x04
	.zero		1


	//   ....[61]....
        /*04dc*/ 	.word	0x000034a0
        /*04e0*/ 	.word	0x000000ff
        /*04e4*/ 	.word	0x000000d0
        /*04e8*/ 	.short	0x010a
        /*04ea*/ 	.byte	0x16
	.zero		1


	//   ....[62]....
        /*04ec*/ 	.word	0x00003570
        /*04f0*/ 	.word	0x000000ff
        /*04f4*/ 	.word	0x00000000
        /*04f8*/ 	.short	0x010a
        /*04fa*/ 	.byte	0x05
	.zero		1


	//   ....[63]....
        /*04fc*/ 	.word	0x000036b0
        /*0500*/ 	.word	0x000000ff
        /*0504*/ 	.word	0x00000000
        /*0508*/ 	.short	0x010a
        /*050a*/ 	.byte	0x04
	.zero		1


	//   ....[64]....
        /*050c*/ 	.word	0x000038a0
        /*0510*/ 	.word	0x000000ff
        /*0514*/ 	.word	0x00000000
        /*0518*/ 	.short	0x010a
        /*051a*/ 	.byte	0x04
	.zero		1


	//   ....[65]....
        /*051c*/ 	.word	0x00003930
        /*0520*/ 	.word	0x000000ff
        /*0524*/ 	.word	0x00000000
        /*0528*/ 	.short	0x010a
        /*052a*/ 	.byte	0x05
	.zero		1


	//   ....[66]....
        /*052c*/ 	.word	0x000039c0
        /*0530*/ 	.word	0x000000ff
        /*0534*/ 	.word	0x00000000
        /*0538*/ 	.short	0x010a
        /*053a*/ 	.byte	0x05
	.zero		1


	//   ....[67]....
        /*053c*/ 	.word	0x00003a50
        /*0540*/ 	.word	0x000000ff
        /*0544*/ 	.word	0x00000000
        /*0548*/ 	.short	0x010a
        /*054a*/ 	.byte	0x04
	.zero		1


	//   ....[68]....
        /*054c*/ 	.word	0x00003f20
        /*0550*/ 	.word	0x0000000c
        /*0554*/ 	.word	0x00000090
        /*0558*/ 	.short	0x010a
        /*055a*/ 	.byte	0xff
	.zero		1


	//   ....[69]....
        /*055c*/ 	.word	0x00004090
        /*0560*/ 	.word	0x00000000
        /*0564*/ 	.word	0x00000000
        /*0568*/ 	.short	0x0101
        /*056a*/ 	.byte	0xff
	.zero		1


	//   ....[70]....
        /*056c*/ 	.word	0x00004520
        /*0570*/ 	.word	0x000000ff
        /*0574*/ 	.word	0x00000088
        /*0578*/ 	.short	0x010a
        /*057a*/ 	.byte	0x15
	.zero		1


	//   ....[71]....
        /*057c*/ 	.word	0x000046a0
        /*0580*/ 	.word	0x000000ff
        /*0584*/ 	.word	0x00000060
        /*0588*/ 	.short	0x010a
        /*058a*/ 	.byte	0x15
	.zero		1


	//   ....[72]....
        /*058c*/ 	.word	0x00004820
        /*0590*/ 	.word	0x000000ff
        /*0594*/ 	.word	0x00000040
        /*0598*/ 	.short	0x010b
        /*059a*/ 	.byte	0x15
	.zero		1


	//   ....[73]....
        /*059c*/ 	.word	0x00004830
        /*05a0*/ 	.word	0x000000ff
        /*05a4*/ 	.word	0x00000000
        /*05a8*/ 	.short	0x0101
        /*05aa*/ 	.byte	0x06
	.zero		1


	//   ....[74]....
        /*05ac*/ 	.word	0x00004840
        /*05b0*/ 	.word	0x000000ff
        /*05b4*/ 	.word	0x00000068
        /*05b8*/ 	.short	0x010a
        /*05ba*/ 	.byte	0x15
	.zero		1


	//   ....[75]....
        /*05bc*/ 	.word	0x000049a0
        /*05c0*/ 	.word	0x000000ff
        /*05c4*/ 	.word	0x00000048
        /*05c8*/ 	.short	0x010b
        /*05ca*/ 	.byte	0x15
	.zero		1


	//   ....[76]....
        /*05cc*/ 	.word	0x000049b0
        /*05d0*/ 	.word	0x000000ff
        /*05d4*/ 	.word	0x00000000
        /*05d8*/ 	.short	0x0101
        /*05da*/ 	.byte	0x06
	.zero		1


	//   ....[77]....
        /*05dc*/ 	.word	0x000049c0
        /*05e0*/ 	.word	0x000000ff
        /*05e4*/ 	.word	0x00000070
        /*05e8*/ 	.short	0x010a
        /*05ea*/ 	.byte	0x15
	.zero		1


	//   ....[78]....
        /*05ec*/ 	.word	0x00004b10
        /*05f0*/ 	.word	0x000000ff
        /*05f4*/ 	.word	0x00000050
        /*05f8*/ 	.short	0x010b
        /*05fa*/ 	.byte	0x15
	.zero		1


	//   ....[79]....
        /*05fc*/ 	.word	0x00004b20
        /*0600*/ 	.word	0x000000ff
        /*0604*/ 	.word	0x00000000
        /*0608*/ 	.short	0x0101
        /*060a*/ 	.byte	0x06
	.zero		1


	//   ....[80]....
        /*060c*/ 	.word	0x00004b30
        /*0610*/ 	.word	0x000000ff
        /*0614*/ 	.word	0x00000078
        /*0618*/ 	.short	0x010a
        /*061a*/ 	.byte	0x15
	.zero		1


	//   ....[81]....
        /*061c*/ 	.word	0x00004d20
        /*0620*/ 	.word	0x000000ff
        /*0624*/ 	.word	0x00000058
        /*0628*/ 	.short	0x010b
        /*062a*/ 	.byte	0x15
	.zero		1


	//   ....[82]....
        /*062c*/ 	.word	0x00004d30
        /*0630*/ 	.word	0x000000ff
        /*0634*/ 	.word	0x00000000
        /*0638*/ 	.short	0x0101
        /*063a*/ 	.byte	0x25
	.zero		1


	//   ....[83]....
        /*063c*/ 	.word	0x00004d60
        /*0640*/ 	.word	0x000000ff
        /*0644*/ 	.word	0x00000060
        /*0648*/ 	.short	0x010a
        /*064a*/ 	.byte	0x15
	.zero		1


	//   ....[84]....
        /*064c*/ 	.word	0x00004d80
        /*0650*/ 	.word	0x000000ff
        /*0654*/ 	.word	0x00000068
        /*0658*/ 	.short	0x010a
        /*065a*/ 	.byte	0x15
	.zero		1


	//   ....[85]....
        /*065c*/ 	.word	0x00004da0
        /*0660*/ 	.word	0x000000ff
        /*0664*/ 	.word	0x00000070
        /*0668*/ 	.short	0x010a
        /*066a*/ 	.byte	0x15
	.zero		1


	//   ....[86]....
        /*066c*/ 	.word	0x00004de0
        /*0670*/ 	.word	0x00000000
        /*0674*/ 	.word	0x00000078
        /*0678*/ 	.short	0x010a
        /*067a*/ 	.byte	0xff
	.zero		1


	//   ....[87]....
        /*067c*/ 	.word	0x000050f0
        /*0680*/ 	.word	0x00000003
        /*0684*/ 	.word	0x00000090
        /*0688*/ 	.short	0x010a
        /*068a*/ 	.byte	0xff
	.zero		1


	//   ....[88]....
        /*068c*/ 	.word	0x00005270
        /*0690*/ 	.word	0x00000000
        /*0694*/ 	.word	0x00000000
        /*0698*/ 	.short	0x0101
        /*069a*/ 	.byte	0xff
	.zero		1


	//   ....[89]....
        /*069c*/ 	.word	0x00005de0
        /*06a0*/ 	.word	0x000000ff
        /*06a4*/ 	.word	0x00000040
        /*06a8*/ 	.short	0x010a
        /*06aa*/ 	.byte	0x2c
	.zero		1


	//   ....[90]....
        /*06ac*/ 	.word	0x00005e20
        /*06b0*/ 	.word	0x00000063
        /*06b4*/ 	.word	0x000000b0
        /*06b8*/ 	.short	0x010a
        /*06ba*/ 	.byte	0xff
	.zero		1


	//   ....[91]....
        /*06bc*/ 	.word	0x00005f10
        /*06c0*/ 	.word	0x000000ff
        /*06c4*/ 	.word	0x00000040
        /*06c8*/ 	.short	0x010a
        /*06ca*/ 	.byte	0x2c
	.zero		1


	//   ....[92]....
        /*06cc*/ 	.word	0x00006000
        /*06d0*/ 	.word	0x00000063
        /*06d4*/ 	.word	0x000000b0
        /*06d8*/ 	.short	0x010a
        /*06da*/ 	.byte	0xff
	.zero		1


	//   ....[93]....
        /*06dc*/ 	.word	0x00006ad0
        /*06e0*/ 	.word	0x00000000
        /*06e4*/ 	.word	0x00000000
        /*06e8*/ 	.short	0x0101
        /*06ea*/ 	.byte	0xff
	.zero		1


	//   ....[94]....
        /*06ec*/ 	.word	0x00006ae0
        /*06f0*/ 	.word	0x00000003
        /*06f4*/ 	.word	0x00000040
        /*06f8*/ 	.short	0x010a
        /*06fa*/ 	.byte	0xff
	.zero		1


	//   ....[95]....
        /*06fc*/ 	.word	0x00006bc0
        /*0700*/ 	.word	0x00000003
        /*0704*/ 	.word	0x00000040
        /*0708*/ 	.short	0x010a
        /*070a*/ 	.byte	0xff
	.zero		1


	//   ....[96]....
        /*070c*/ 	.word	0x00007730
        /*0710*/ 	.word	0x0000003d
        /*0714*/ 	.word	0x00000000
        /*0718*/ 	.short	0x0101
        /*071a*/ 	.byte	0xff
	.zero		1


	//   ....[97]....
        /*071c*/ 	.word	0x00007750
        /*0720*/ 	.word	0x0000003e
        /*0724*/ 	.word	0x00000040
        /*0728*/ 	.short	0x010a
        /*072a*/ 	.byte	0xff
	.zero		1


	//   ....[98]....
        /*072c*/ 	.word	0x00007820
        /*0730*/ 	.word	0x0000003e
        /*0734*/ 	.word	0x00000040
        /*0738*/ 	.short	0x010a
        /*073a*/ 	.byte	0xff
	.zero		1


	//   ....[99]....
        /*073c*/ 	.word	0x00008390
        /*0740*/ 	.word	0x0000003d
        /*0744*/ 	.word	0x00000000
        /*0748*/ 	.short	0x0101
        /*074a*/ 	.byte	0xff
	.zero		1


	//   ....[100]....
        /*074c*/ 	.word	0x000083b0
        /*0750*/ 	.word	0x0000003e
        /*0754*/ 	.word	0x00000040
        /*0758*/ 	.short	0x010a
        /*075a*/ 	.byte	0xff
	.zero		1


	//   ....[101]....
        /*075c*/ 	.word	0x00008480
        /*0760*/ 	.word	0x0000003e
        /*0764*/ 	.word	0x00000040
        /*0768*/ 	.short	0x010a
        /*076a*/ 	.byte	0xff
	.zero		1


	//   ....[102]....
        /*076c*/ 	.word	0x000087e0
        /*0770*/ 	.word	0x000000ff
        /*0774*/ 	.word	0x00000000
        /*0778*/ 	.short	0x0101
        /*077a*/ 	.byte	0x04
	.zero		1


	//   ....[103]....
        /*077c*/ 	.word	0x00009050
        /*0780*/ 	.word	0x00000002
        /*0784*/ 	.word	0x00000000
        /*0788*/ 	.short	0x0101
        /*078a*/ 	.byte	0xff
	.zero		1


	//   ....[104]....
        /*078c*/ 	.word	0x000092e0
        /*0790*/ 	.word	0x000000ff
        /*0794*/ 	.word	0x00000000
        /*0798*/ 	.short	0x0101
        /*079a*/ 	.byte	0x04
	.zero		1


	//   ....[105]....
        /*079c*/ 	.word	0x00009300
        /*07a0*/ 	.word	0x00000003
        /*07a4*/ 	.word	0x00000100
        /*07a8*/ 	.short	0x010a
        /*07aa*/ 	.byte	0xff
	.zero		1


	//   ....[106]....
        /*07ac*/ 	.word	0x00009360
        /*07b0*/ 	.word	0x00000000
        /*07b4*/ 	.word	0x00000020
        /*07b8*/ 	.short	0x010a
        /*07ba*/ 	.byte	0xff
	.zero		1


	//   ....[107]....
        /*07bc*/ 	.word	0x000093c0
        /*07c0*/ 	.word	0x00000000
        /*07c4*/ 	.word	0x00000020
        /*07c8*/ 	.short	0x010a
        /*07ca*/ 	.byte	0xff
	.zero		1


	//   ....[108]....
        /*07cc*/ 	.word	0x00009410
        /*07d0*/ 	.word	0x00000003
        /*07d4*/ 	.word	0x00000090
        /*07d8*/ 	.short	0x010a
        /*07da*/ 	.byte	0xff
	.zero		1


	//   ....[109]....
        /*07dc*/ 	.word	0x00009470
        /*07e0*/ 	.word	0x00000000
        /*07e4*/ 	.word	0x00000000
        /*07e8*/ 	.short	0x010a
        /*07ea*/ 	.byte	0xff
	.zero		1


	//   ....[110]....
        /*07ec*/ 	.word	0x000094d0
        /*07f0*/ 	.word	0x00000000
        /*07f4*/ 	.word	0x00000000
        /*07f8*/ 	.short	0x010a
        /*07fa*/ 	.byte	0xff
	.zero		1


	//   ....[111]....
        /*07fc*/ 	.word	0x00009530
        /*0800*/ 	.word	0x00000000
        /*0804*/ 	.word	0x00000000
        /*0808*/ 	.short	0x010a
        /*080a*/ 	.byte	0xff
	.zero		1


	//   ....[112]....
        /*080c*/ 	.word	0x00009580
        /*0810*/ 	.word	0x00000002
        /*0814*/ 	.word	0x000000f0
        /*0818*/ 	.short	0x010a
        /*081a*/ 	.byte	0xff
	.zero		1


	//   ....[113]....
        /*081c*/ 	.word	0x000095e0
        /*0820*/ 	.word	0x00000002
        /*0824*/ 	.word	0x000000a0
        /*0828*/ 	.short	0x010a
        /*082a*/ 	.byte	0xff
	.zero		1


	//   ....[114]....
        /*082c*/ 	.word	0x00009630
        /*0830*/ 	.word	0x00000002
        /*0834*/ 	.word	0x00000090
        /*0838*/ 	.short	0x010a
        /*083a*/ 	.byte	0xff
	.zero		1


	//   ....[115]....
        /*083c*/ 	.word	0x00009690
        /*0840*/ 	.word	0x00000000
        /*0844*/ 	.word	0x000000a0
        /*0848*/ 	.short	0x010a
        /*084a*/ 	.byte	0xff
	.zero		1


	//   ....[116]....
        /*084c*/ 	.word	0x000096e0
        /*0850*/ 	.word	0x00000000
        /*0854*/ 	.word	0x00000090
        /*0858*/ 	.short	0x010a
        /*085a*/ 	.byte	0xff
	.zero		1


	//   ....[117]....
        /*085c*/ 	.word	0x00009740
        /*0860*/ 	.word	0x00000003
        /*0864*/ 	.word	0x000000d0
        /*0868*/ 	.short	0x010a
        /*086a*/ 	.byte	0xff
	.zero		1


	//   ....[118]....
        /*086c*/ 	.word	0x000097a0
        /*0870*/ 	.word	0x00000000
        /*0874*/ 	.word	0x00000000
        /*0878*/ 	.short	0x010a
        /*087a*/ 	.byte	0xff
	.zero		1


	//   ....[119]....
        /*087c*/ 	.word	0x00009800
        /*0880*/ 	.word	0x00000000
        /*0884*/ 	.word	0x00000000
        /*0888*/ 	.short	0x010a
        /*088a*/ 	.byte	0xff
	.zero		1


	//   ....[120]....
        /*088c*/ 	.word	0x00009860
        /*0890*/ 	.word	0x00000000
        /*0894*/ 	.word	0x00000000
        /*0898*/ 	.short	0x010a
        /*089a*/ 	.byte	0xff
	.zero		1


	//   ....[121]....
        /*089c*/ 	.word	0x000098c0
        /*08a0*/ 	.word	0x00000000
        /*08a4*/ 	.word	0x00000000
        /*08a8*/ 	.short	0x010a
        /*08aa*/ 	.byte	0xff
	.zero		1


	//   ....[122]....
        /*08ac*/ 	.word	0x00009920
        /*08b0*/ 	.word	0x00000000
        /*08b4*/ 	.word	0x00000000
        /*08b8*/ 	.short	0x010a
        /*08ba*/ 	.byte	0xff
	.zero		1


	//   ....[123]....
        /*08bc*/ 	.word	0x00009970
        /*08c0*/ 	.word	0x0000000c
        /*08c4*/ 	.word	0x00000090
        /*08c8*/ 	.short	0x010a
        /*08ca*/ 	.byte	0xff
	.zero		1


	//   ....[124]....
        /*08cc*/ 	.word	0x000099d0
        /*08d0*/ 	.word	0x00000000
        /*08d4*/ 	.word	0x00000088
        /*08d8*/ 	.short	0x010a
        /*08da*/ 	.byte	0xff
	.zero		1


	//   ....[125]....
        /*08dc*/ 	.word	0x00009a30
        /*08e0*/ 	.word	0x00000000
        /*08e4*/ 	.word	0x00000060
        /*08e8*/ 	.short	0x010a
        /*08ea*/ 	.byte	0xff
	.zero		1


	//   ....[126]....
        /*08ec*/ 	.word	0x00009a90
        /*08f0*/ 	.word	0x00000000
        /*08f4*/ 	.word	0x00000068
        /*08f8*/ 	.short	0x010a
        /*08fa*/ 	.byte	0xff
	.zero		1


	//   ....[127]....
        /*08fc*/ 	.word	0x00009af0
        /*0900*/ 	.word	0x00000000
        /*0904*/ 	.word	0x00000070
        /*0908*/ 	.short	0x010a
        /*090a*/ 	.byte	0xff
	.zero		1


	//   ....[128]....
        /*090c*/ 	.word	0x00009b50
        /*0910*/ 	.word	0x00000000
        /*0914*/ 	.word	0x00000078
        /*0918*/ 	.short	0x010a
        /*091a*/ 	.byte	0xff
	.zero		1


	//   ....[129]....
        /*091c*/ 	.word	0x00009bb0
        /*0920*/ 	.word	0x00000000
        /*0924*/ 	.word	0x00000060
        /*0928*/ 	.short	0x010a
        /*092a*/ 	.byte	0xff
	.zero		1


	//   ....[130]....
        /*092c*/ 	.word	0x00009c10
        /*0930*/ 	.word	0x00000000
        /*0934*/ 	.word	0x00000068
        /*0938*/ 	.short	0x010a
        /*093a*/ 	.byte	0xff
	.zero		1


	//   ....[131]....
        /*093c*/ 	.word	0x00009c70
        /*0940*/ 	.word	0x00000000
        /*0944*/ 	.word	0x00000070
        /*0948*/ 	.short	0x010a
        /*094a*/ 	.byte	0xff
	.zero		1


	//   ....[132]....
        /*094c*/ 	.word	0x00009cc0
        /*0950*/ 	.word	0x00000003
        /*0954*/ 	.word	0x00000090
        /*0958*/ 	.short	0x010a
        /*095a*/ 	.byte	0xff
	.zero		1


	//   ....[133]....
        /*095c*/ 	.word	0x00009d20
        /*0960*/ 	.word	0x00000002
        /*0964*/ 	.word	0x00000040
        /*0968*/ 	.short	0x010a
        /*096a*/ 	.byte	0xff
	.zero		1


	//   ....[134]....
        /*096c*/ 	.word	0x00009d70
        /*0970*/ 	.word	0x00000063
        /*0974*/ 	.word	0x000000b0
        /*0978*/ 	.short	0x010a
        /*097a*/ 	.byte	0xff
	.zero		1


	//   ....[135]....
        /*097c*/ 	.word	0x00009dc0
        /*0980*/ 	.word	0x00000003
        /*0984*/ 	.word	0x00000040
        /*0988*/ 	.short	0x010a
        /*098a*/ 	.byte	0xff
	.zero		1


	//   ....[136]....
        /*098c*/ 	.word	0x00009e10
        /*0990*/ 	.word	0x0000003e
        /*0994*/ 	.word	0x00000040
        /*0998*/ 	.short	0x010a
        /*099a*/ 	.byte	0xff
	.zero		1


	//   ....[137]....
        /*099c*/ 	.word	0x00009e60
        /*09a0*/ 	.word	0x0000003e
        /*09a4*/ 	.word	0x00000040
        /*09a8*/ 	.short	0x010a
        /*09aa*/ 	.byte	0xff
	.zero		1


	//----- nvinfo : EIATTR_NUM_MBARRIERS
	.align		4
.L_47:
        /*09ac*/ 	.byte	0x03, 0x38
        /*09ae*/ 	.short	0x0022


	//----- nvinfo : EIATTR_EXIT_INSTR_OFFSETS
	.align		4
        /*09b0*/ 	.byte	0x04, 0x1c
        /*09b2*/ 	.short	(.L_49 - .L_48)


	//   ....[0]....
.L_48:
        /*09b4*/ 	.word	0x00002930


	//   ....[1]....
        /*09b8*/ 	.word	0x00002e20


	//   ....[2]....
        /*09bc*/ 	.word	0x00002e80


	//   ....[3]....
        /*09c0*/ 	.word	0x00003cb0


	//   ....[4]....
        /*09c4*/ 	.word	0x00004e10


	//   ....[5]....
        /*09c8*/ 	.word	0x00004e50


	//   ....[6]....
        /*09cc*/ 	.word	0x000091d0


	//   ....[7]....
        /*09d0*/ 	.word	0x00009250


	//   ....[8]....
        /*09d4*/ 	.word	0x00009280


	//   ....[9]....
        /*09d8*/ 	.word	0x000092f0


	//----- nvinfo : EIATTR_MAX_THREADS
	.align		4
.L_49:
        /*09dc*/ 	.byte	0x04, 0x05
        /*09de*/ 	.short	(.L_51 - .L_50)
.L_50:
        /*09e0*/ 	.word	0x00000100
        /*09e4*/ 	.word	0x00000001
        /*09e8*/ 	.word	0x00000001


	//----- nvinfo : EIATTR_CRS_STACK_SIZE
	.align		4
.L_51:
        /*09ec*/ 	.byte	0x04, 0x1e
        /*09ee*/ 	.short	(.L_53 - .L_52)
.L_52:
        /*09f0*/ 	.word	0x00000000


	//----- nvinfo : EIATTR_CBANK_PARAM_SIZE
	.align		4
.L_53:
        /*09f4*/ 	.byte	0x03, 0x19
        /*09f6*/ 	.short	0x0800


	//----- nvinfo : EIATTR_PARAM_CBANK
	.align		4
        /*09f8*/ 	.byte	0x04, 0x0a
        /*09fa*/ 	.short	(.L_55 - .L_54)
	.align		4
.L_54:
        /*09fc*/ 	.word	index@(.nv.constant0._ZN7cutlass13device_kernelINS_4gemm6kernel13GemmUniversalIN4cute5tupleIJiiiiEEENS1_10collective13CollectiveMmaINS1_35MainloopSm100TmaUmmaWarpSpecializedILi4ELi2ELi4ENS5_IJNS4_1CILi1EEENSA_ILi2EEESB_EEEEENS5_IJNSA_ILi128EEESF_NSA_ILi32EEEEEENS_10bfloat16_tENS5_IJlSB_lEEESI_SJ_NS4_8TiledMMAINS4_8MMA_AtomIJNS4_20SM100_MMA_F16BF16_SSISI_SI_fLi128ELi128ELNS4_4UMMA5MajorE0ELSO_0ELNSN_7ScaleInE0ELSP_0EEEEEENS4_6LayoutINS5_IJSB_SB_SB_EEENS5_IJNSA_ILi0EEESU_SU_EEEEENS5_IJNS4_10UnderscoreESX_SX_EEEEENS4_23SM90_TMA_LOAD_MULTICASTENS4_14ComposedLayoutINS4_7SwizzleILi2ELi4ELi3EEENS4_18smem_ptr_flag_bitsILi16EEENSS_INS5_IJNSA_ILi8EEESG_EEENS5_IJSG_SB_EEEEEEEvNS4_8identityENS4_13SM90_TMA_LOADES1A_vS1B_EENS_8epilogue10collective18CollectiveEpilogueINS1E_23Sm100TmaWarpSpecializedILi4ELi2ELi32ELb1ELb0EEEJSH_NS5_IJNSS_ISF_SB_EENSS_ISG_SB_EEEEESI_SJ_SI_SJ_NS1E_6fusion15FusionCallbacksIS1I_NS1M_17LinearCombinationISI_fSI_fLNS_15FloatRoundStyleE2EEESH_S1L_JEEENS4_5SM1004TMEM4LOAD26SM100_TMEM_LOAD_32dp32b32xES1C_S1A_NS4_39AutoVectorizingCopyWithAssumedAlignmentILi128EEENS4_14SM90_TMA_STOREES1A_S1X_S1X_EEEvvEEEEvNT_6ParamsE)
        /*0a00*/ 	.short	0x0380
        /*0a02*/ 	.short	0x0800


	//----- nvinfo : EIATTR_SW_WAR
	.align		4
.L_55:
        /*0a04*/ 	.byte	0x04, 0x36
        /*0a06*/ 	.short	(.L_57 - .L_56)
.L_56:
        /*0a08*/ 	.word	0x00000008
.L_57:


//--------------------- .nv.callgraph             --------------------------
	.section	.nv.callgraph,"",@"SHT_CUDA_CALLGRAPH"
	.align	4
	.sectionentsize	8
	.align		4
        /*0000*/ 	.word	0x00000000
	.align		4
        /*0004*/ 	.word	0xffffffff
	.align		4
        /*0008*/ 	.word	index@(_ZN7cutlass13device_kernelINS_4gemm6kernel13GemmUniversalIN4cute5tupleIJiiiiEEENS1_10collective13CollectiveMmaINS1_35MainloopSm100TmaUmmaWarpSpecializedILi4ELi2ELi4ENS5_IJNS4_1CILi1EEENSA_ILi2EEESB_EEEEENS5_IJNSA_ILi128EEESF_NSA_ILi32EEEEEENS_10bfloat16_tENS5_IJlSB_lEEESI_SJ_NS4_8TiledMMAINS4_8MMA_AtomIJNS4_20SM100_MMA_F16BF16_SSISI_SI_fLi128ELi128ELNS4_4UMMA5MajorE0ELSO_0ELNSN_7ScaleInE0ELSP_0EEEEEENS4_6LayoutINS5_IJSB_SB_SB_EEENS5_IJNSA_ILi0EEESU_SU_EEEEENS5_IJNS4_10UnderscoreESX_SX_EEEEENS4_23SM90_TMA_LOAD_MULTICASTENS4_14ComposedLayoutINS4_7SwizzleILi2ELi4ELi3EEENS4_18smem_ptr_flag_bitsILi16EEENSS_INS5_IJNSA_ILi8EEESG_EEENS5_IJSG_SB_EEEEEEEvNS4_8identityENS4_13SM90_TMA_LOADES1A_vS1B_EENS_8epilogue10collective18CollectiveEpilogueINS1E_23Sm100TmaWarpSpecializedILi4ELi2ELi32ELb1ELb0EEEJSH_NS5_IJNSS_ISF_SB_EENSS_ISG_SB_EEEEESI_SJ_SI_SJ_NS1E_6fusion15FusionCallbacksIS1I_NS1M_17LinearCombinationISI_fSI_fLNS_15FloatRoundStyleE2EEESH_S1L_JEEENS4_5SM1004TMEM4LOAD26SM100_TMEM_LOAD_32dp32b32xES1C_S1A_NS4_39AutoVectorizingCopyWithAssumedAlignmentILi128EEENS4_14SM90_TMA_STOREES1A_S1X_S1X_EEEvvEEEEvNT_6ParamsE)
	.align		4
        /*000c*/ 	.word	index@(__assertfail)
	.align		4
        /*0010*/ 	.word	0x00000000
	.align		4
        /*0014*/ 	.word	0xfffffffe
	.align		4
        /*0018*/ 	.word	0x00000000
	.align		4
        /*001c*/ 	.word	0xfffffffd
	.align		4
        /*0020*/ 	.word	0x00000000
	.align		4
        /*0024*/ 	.word	0xfffffffc


//--------------------- .nv.constant4             --------------------------
	.section	.nv.constant4,"a",@progbits
	.align	8
	.align		8
.nv.constant4:
        /*0000*/ 	.dword	__assertfail
	.align		8
        /*0008*/ 	.dword	__unnamed_1
	.align		8
        /*0010*/ 	.dword	__unnamed_2
	.align		8
        /*0018*/ 	.dword	_ZN39_INTERNAL_856657f8_4_k_cu_01c77898_77284cuda3std3__45__cpo5beginE
	.align		8
        /*0020*/ 	.dword	_ZN39_INTERNAL_856657f8_4_k_cu_01c77898_77284cuda3std3__45__cpo3endE
	.align		8
        /*0028*/ 	.dword	_ZN39_INTERNAL_856657f8_4_k_cu_01c77898_77284cuda3std3__45__cpo6cbeginE
	.align		8
        /*0030*/ 	.dword	_ZN39_INTERNAL_856657f8_4_k_cu_01c77898_77284cuda3std3__45__cpo4cendE
	.align		8
        /*0038*/ 	.dword	_ZN39_INTERNAL_856657f8_4_k_cu_01c77898_77284cuda3std3__441_GLOBAL__N__856657f8_4_k_cu_01c77898_77286ignoreE
	.align		8
        /*0040*/ 	.dword	_ZN39_INTERNAL_856657f8_4_k_cu_01c77898_77284cuda3std3__419piecewise_constructE
	.align		8
        /*0048*/ 	.dword	_ZN39_INTERNAL_856657f8_4_k_cu_01c77898_77284cuda3std3__48in_placeE
	.align		8
        /*0050*/ 	.dword	_ZN39_INTERNAL_856657f8_4_k_cu_01c77898_77284cuda3std6ranges3__45__cpo4swapE
	.align		8
        /*0058*/ 	.dword	_ZN39_INTERNAL_856657f8_4_k_cu_01c77898_77284cuda3std6ranges3__45__cpo9iter_moveE
	.align		8
        /*0060*/ 	.dword	_ZN39_INTERNAL_856657f8_4_k_cu_01c77898_77284cute7productE
	.align		8
        /*0068*/ 	.dword	_ZN39_INTERNAL_856657f8_4_k_cu_01c77898_77284cute1_E
	.align		8
        /*0070*/ 	.dword	$str$25
	.align		8
        /*0078*/ 	.dword	$str$26
	.align		8
        /*0080*/ 	.dword	$str$27
	.align		8
        /*0088*/ 	.dword	$str$28


//--------------------- .text._ZN7cutlass13device_kernelINS_4gemm6kernel13GemmUniversalIN4cute5tupleIJiiiiEEENS1_10collective13CollectiveMmaINS1_35MainloopSm100TmaUmmaWarpSpecializedILi4ELi2ELi4ENS5_IJNS4_1CILi1EEENSA_ILi2EEESB_EEEEENS5_IJNSA_ILi128EEESF_NSA_ILi32EEEEEENS_10bfloat16_tENS5_IJlSB_lEEESI_SJ_NS4_8TiledMMAINS4_8MMA_AtomIJNS4_20SM100_MMA_F16BF16_SSISI_SI_fLi128ELi128ELNS4_4UMMA5MajorE0ELSO_0ELNSN_7ScaleInE0ELSP_0EEEEEENS4_6LayoutINS5_IJSB_SB_SB_EEENS5_IJNSA_ILi0EEESU_SU_EEEEENS5_IJNS4_10UnderscoreESX_SX_EEEEENS4_23SM90_TMA_LOAD_MULTICASTENS4_14ComposedLayoutINS4_7SwizzleILi2ELi4ELi3EEENS4_18smem_ptr_flag_bitsILi16EEENSS_INS5_IJNSA_ILi8EEESG_EEENS5_IJSG_SB_EEEEEEEvNS4_8identityENS4_13SM90_TMA_LOADES1A_vS1B_EENS_8epilogue10collective18CollectiveEpilogueINS1E_23Sm100TmaWarpSpecializedILi4ELi2ELi32ELb1ELb0EEEJSH_NS5_IJNSS_ISF_SB_EENSS_ISG_SB_EEEEESI_SJ_SI_SJ_NS1E_6fusion15FusionCallbacksIS1I_NS1M_17LinearCombinationISI_fSI_fLNS_15FloatRoundStyleE2EEESH_S1L_JEEENS4_5SM1004TMEM4LOAD26SM100_TMEM_LOAD_32dp32b32xES1C_S1A_NS4_39AutoVectorizingCopyWithAssumedAlignmentILi128EEENS4_14SM90_TMA_STOREES1A_S1X_S1X_EEEvvEEEEvNT_6ParamsE --------------------------
	.section	.text._ZN7cutlass13device_kernelINS_4gemm6kernel13GemmUniversalIN4cute5tupleIJiiiiEEENS1_10collective13CollectiveMmaINS1_35MainloopSm100TmaUmmaWarpSpecializedILi4ELi2ELi4ENS5_IJNS4_1CILi1EEENSA_ILi2EEESB_EEEEENS5_IJNSA_ILi128EEESF_NSA_ILi32EEEEEENS_10bfloat16_tENS5_IJlSB_lEEESI_SJ_NS4_8TiledMMAINS4_8MMA_AtomIJNS4_20SM100_MMA_F16BF16_SSISI_SI_fLi128ELi128ELNS4_4UMMA5MajorE0ELSO_0ELNSN_7ScaleInE0ELSP_0EEEEEENS4_6LayoutINS5_IJSB_SB_SB_EEENS5_IJNSA_ILi0EEESU_SU_EEEEENS5_IJNS4_10UnderscoreESX_SX_EEEEENS4_23SM90_TMA_LOAD_MULTICASTENS4_14ComposedLayoutINS4_7SwizzleILi2ELi4ELi3EEENS4_18smem_ptr_flag_bitsILi16EEENSS_INS5_IJNSA_ILi8EEESG_EEENS5_IJSG_SB_EEEEEEEvNS4_8identityENS4_13SM90_TMA_LOADES1A_vS1B_EENS_8epilogue10collective18CollectiveEpilogueINS1E_23Sm100TmaWarpSpecializedILi4ELi2ELi32ELb1ELb0EEEJSH_NS5_IJNSS_ISF_SB_EENSS_ISG_SB_EEEEESI_SJ_SI_SJ_NS1E_6fusion15FusionCallbacksIS1I_NS1M_17LinearCombinationISI_fSI_fLNS_15FloatRoundStyleE2EEESH_S1L_JEEENS4_5SM1004TMEM4LOAD26SM100_TMEM_LOAD_32dp32b32xES1C_S1A_NS4_39AutoVectorizingCopyWithAssumedAlignmentILi128EEENS4_14SM90_TMA_STOREES1A_S1X_S1X_EEEvvEEEEvNT_6ParamsE,"ax",@progbits
	.align	128
.text._ZN7cutlass13device_kernelINS_4gemm6kernel13GemmUniversalIN4cute5tupleIJiiiiEEENS1_10collective13CollectiveMmaINS1_35MainloopSm100TmaUmmaWarpSpecializedILi4ELi2ELi4ENS5_IJNS4_1CILi1EEENSA_ILi2EEESB_EEEEENS5_IJNSA_ILi128EEESF_NSA_ILi32EEEEEENS_10bfloat16_tENS5_IJlSB_lEEESI_SJ_NS4_8TiledMMAINS4_8MMA_AtomIJNS4_20SM100_MMA_F16BF16_SSISI_SI_fLi128ELi128ELNS4_4UMMA5MajorE0ELSO_0ELNSN_7ScaleInE0ELSP_0EEEEEENS4_6LayoutINS5_IJSB_SB_SB_EEENS5_IJNSA_ILi0EEESU_SU_EEEEENS5_IJNS4_10UnderscoreESX_SX_EEEEENS4_23SM90_TMA_LOAD_MULTICASTENS4_14ComposedLayoutINS4_7SwizzleILi2ELi4ELi3EEENS4_18smem_ptr_flag_bitsILi16EEENSS_INS5_IJNSA_ILi8EEESG_EEENS5_IJSG_SB_EEEEEEEvNS4_8identityENS4_13SM90_TMA_LOADES1A_vS1B_EENS_8epilogue10collective18CollectiveEpilogueINS1E_23Sm100TmaWarpSpecializedILi4ELi2ELi32ELb1ELb0EEEJSH_NS5_IJNSS_ISF_SB_EENSS_ISG_SB_EEEEESI_SJ_SI_SJ_NS1E_6fusion15FusionCallbacksIS1I_NS1M_17LinearCombinationISI_fSI_fLNS_15FloatRoundStyleE2EEESH_S1L_JEEENS4_5SM1004TMEM4LOAD26SM100_TMEM_LOAD_32dp32b32xES1C_S1A_NS4_39AutoVectorizingCopyWithAssumedAlignmentILi128EEENS4_14SM90_TMA_STOREES1A_S1X_S1X_EEEvvEEEEvNT_6ParamsE:
        .type           _ZN7cutlass13device_kernelINS_4gemm6kernel13GemmUniversalIN4cute5tupleIJiiiiEEENS1_10collective13CollectiveMmaINS1_35MainloopSm100TmaUmmaWarpSpecializedILi4ELi2ELi4ENS5_IJNS4_1CILi1EEENSA_ILi2EEESB_EEEEENS5_IJNSA_ILi128EEESF_NSA_ILi32EEEEEENS_10bfloat16_tENS5_IJlSB_lEEESI_SJ_NS4_8TiledMMAINS4_8MMA_AtomIJNS4_20SM100_MMA_F16BF16_SSISI_SI_fLi128ELi128ELNS4_4UMMA5MajorE0ELSO_0ELNSN_7ScaleInE0ELSP_0EEEEEENS4_6LayoutINS5_IJSB_SB_SB_EEENS5_IJNSA_ILi0EEESU_SU_EEEEENS5_IJNS4_10UnderscoreESX_SX_EEEEENS4_23SM90_TMA_LOAD_MULTICASTENS4_14ComposedLayoutINS4_7SwizzleILi2ELi4ELi3EEENS4_18smem_ptr_flag_bitsILi16EEENSS_INS5_IJNSA_ILi8EEESG_EEENS5_IJSG_SB_EEEEEEEvNS4_8identityENS4_13SM90_TMA_LOADES1A_vS1B_EENS_8epilogue10collective18CollectiveEpilogueINS1E_23Sm100TmaWarpSpecializedILi4ELi2ELi32ELb1ELb0EEEJSH_NS5_IJNSS_ISF_SB_EENSS_ISG_SB_EEEEESI_SJ_SI_SJ_NS1E_6fusion15FusionCallbacksIS1I_NS1M_17LinearCombinationISI_fSI_fLNS_15FloatRoundStyleE2EEESH_S1L_JEEENS4_5SM1004TMEM4LOAD26SM100_TMEM_LOAD_32dp32b32xES1C_S1A_NS4_39AutoVectorizingCopyWithAssumedAlignmentILi128EEENS4_14SM90_TMA_STOREES1A_S1X_S1X_EEEvvEEEEvNT_6ParamsE,@function
        .size           _ZN7cutlass13device_kernelINS_4gemm6kernel13GemmUniversalIN4cute5tupleIJiiiiEEENS1_10collective13CollectiveMmaINS1_35MainloopSm100TmaUmmaWarpSpecializedILi4ELi2ELi4ENS5_IJNS4_1CILi1EEENSA_ILi2EEESB_EEEEENS5_IJNSA_ILi128EEESF_NSA_ILi32EEEEEENS_10bfloat16_tENS5_IJlSB_lEEESI_SJ_NS4_8TiledMMAINS4_8MMA_AtomIJNS4_20SM100_MMA_F16BF16_SSISI_SI_fLi128ELi128ELNS4_4UMMA5MajorE0ELSO_0ELNSN_7ScaleInE0ELSP_0EEEEEENS4_6LayoutINS5_IJSB_SB_SB_EEENS5_IJNSA_ILi0EEESU_SU_EEEEENS5_IJNS4_10UnderscoreESX_SX_EEEEENS4_23SM90_TMA_LOAD_MULTICASTENS4_14ComposedLayoutINS4_7SwizzleILi2ELi4ELi3EEENS4_18smem_ptr_flag_bitsILi16EEENSS_INS5_IJNSA_ILi8EEESG_EEENS5_IJSG_SB_EEEEEEEvNS4_8identityENS4_13SM90_TMA_LOADES1A_vS1B_EENS_8epilogue10collective18CollectiveEpilogueINS1E_23Sm100TmaWarpSpecializedILi4ELi2ELi32ELb1ELb0EEEJSH_NS5_IJNSS_ISF_SB_EENSS_ISG_SB_EEEEESI_SJ_SI_SJ_NS1E_6fusion15FusionCallbacksIS1I_NS1M_17LinearCombinationISI_fSI_fLNS_15FloatRoundStyleE2EEESH_S1L_JEEENS4_5SM1004TMEM4LOAD26SM100_TMEM_LOAD_32dp32b32xES1C_S1A_NS4_39AutoVectorizingCopyWithAssumedAlignmentILi128EEENS4_14SM90_TMA_STOREES1A_S1X_S1X_EEEvvEEEEvNT_6ParamsE,(.L_x_183 - _ZN7cutlass13device_kernelINS_4gemm6kernel13GemmUniversalIN4cute5tupleIJiiiiEEENS1_10collective13CollectiveMmaINS1_35MainloopSm100TmaUmmaWarpSpecializedILi4ELi2ELi4ENS5_IJNS4_1CILi1EEENSA_ILi2EEESB_EEEEENS5_IJNSA_ILi128EEESF_NSA_ILi32EEEEEENS_10bfloat16_tENS5_IJlSB_lEEESI_SJ_NS4_8TiledMMAINS4_8MMA_AtomIJNS4_20SM100_MMA_F16BF16_SSISI_SI_fLi128ELi128ELNS4_4UMMA5MajorE0ELSO_0ELNSN_7ScaleInE0ELSP_0EEEEEENS4_6LayoutINS5_IJSB_SB_SB_EEENS5_IJNSA_ILi0EEESU_SU_EEEEENS5_IJNS4_10UnderscoreESX_SX_EEEEENS4_23SM90_TMA_LOAD_MULTICASTENS4_14ComposedLayoutINS4_7SwizzleILi2ELi4ELi3EEENS4_18smem_ptr_flag_bitsILi16EEENSS_INS5_IJNSA_ILi8EEESG_EEENS5_IJSG_SB_EEEEEEEvNS4_8identityENS4_13SM90_TMA_LOADES1A_vS1B_EENS_8epilogue10collective18CollectiveEpilogueINS1E_23Sm100TmaWarpSpecializedILi4ELi2ELi32ELb1ELb0EEEJSH_NS5_IJNSS_ISF_SB_EENSS_ISG_SB_EEEEESI_SJ_SI_SJ_NS1E_6fusion15FusionCallbacksIS1I_NS1M_17LinearCombinationISI_fSI_fLNS_15FloatRoundStyleE2EEESH_S1L_JEEENS4_5SM1004TMEM4LOAD26SM100_TMEM_LOAD_32dp32b32xES1C_S1A_NS4_39AutoVectorizingCopyWithAssumedAlignmentILi128EEENS4_14SM90_TMA_STOREES1A_S1X_S1X_EEEvvEEEEvNT_6ParamsE)
        .other          _ZN7cutlass13device_kernelINS_4gemm6kernel13GemmUniversalIN4cute5tupleIJiiiiEEENS1_10collective13CollectiveMmaINS1_35MainloopSm100TmaUmmaWarpSpecializedILi4ELi2ELi4ENS5_IJNS4_1CILi1EEENSA_ILi2EEESB_EEEEENS5_IJNSA_ILi128EEESF_NSA_ILi32EEEEEENS_10bfloat16_tENS5_IJlSB_lEEESI_SJ_NS4_8TiledMMAINS4_8MMA_AtomIJNS4_20SM100_MMA_F16BF16_SSISI_SI_fLi128ELi128ELNS4_4UMMA5MajorE0ELSO_0ELNSN_7ScaleInE0ELSP_0EEEEEENS4_6LayoutINS5_IJSB_SB_SB_EEENS5_IJNSA_ILi0EEESU_SU_EEEEENS5_IJNS4_10UnderscoreESX_SX_EEEEENS4_23SM90_TMA_LOAD_MULTICASTENS4_14ComposedLayoutINS4_7SwizzleILi2ELi4ELi3EEENS4_18smem_ptr_flag_bitsILi16EEENSS_INS5_IJNSA_ILi8EEESG_EEENS5_IJSG_SB_EEEEEEEvNS4_8identityENS4_13SM90_TMA_LOADES1A_vS1B_EENS_8epilogue10collective18CollectiveEpilogueINS1E_23Sm100TmaWarpSpecializedILi4ELi2ELi32ELb1ELb0EEEJSH_NS5_IJNSS_ISF_SB_EENSS_ISG_SB_EEEEESI_SJ_SI_SJ_NS1E_6fusion15FusionCallbacksIS1I_NS1M_17LinearCombinationISI_fSI_fLNS_15FloatRoundStyleE2EEESH_S1L_JEEENS4_5SM1004TMEM4LOAD26SM100_TMEM_LOAD_32dp32b32xES1C_S1A_NS4_39AutoVectorizingCopyWithAssumedAlignmentILi128EEENS4_14SM90_TMA_STOREES1A_S1X_S1X_EEEvvEEEEvNT_6ParamsE,@"STO_CUDA_ENTRY STV_DEFAULT"
_ZN7cutlass13device_kernelINS_4gemm6kernel13GemmUniversalIN4cute5tupleIJiiiiEEENS1_10collective13CollectiveMmaINS1_35MainloopSm100TmaUmmaWarpSpecializedILi4ELi2ELi4ENS5_IJNS4_1CILi1EEENSA_ILi2EEESB_EEEEENS5_IJNSA_ILi128EEESF_NSA_ILi32EEEEEENS_10bfloat16_tENS5_IJlSB_lEEESI_SJ_NS4_8TiledMMAINS4_8MMA_AtomIJNS4_20SM100_MMA_F16BF16_SSISI_SI_fLi128ELi128ELNS4_4UMMA5MajorE0ELSO_0ELNSN_7ScaleInE0ELSP_0EEEEEENS4_6LayoutINS5_IJSB_SB_SB_EEENS5_IJNSA_ILi0EEESU_SU_EEEEENS5_IJNS4_10UnderscoreESX_SX_EEEEENS4_23SM90_TMA_LOAD_MULTICASTENS4_14ComposedLayoutINS4_7SwizzleILi2ELi4ELi3EEENS4_18smem_ptr_flag_bitsILi16EEENSS_INS5_IJNSA_ILi8EEESG_EEENS5_IJSG_SB_EEEEEEEvNS4_8identityENS4_13SM90_TMA_LOADES1A_vS1B_EENS_8epilogue10collective18CollectiveEpilogueINS1E_23Sm100TmaWarpSpecializedILi4ELi2ELi32ELb1ELb0EEEJSH_NS5_IJNSS_ISF_SB_EENSS_ISG_SB_EEEEESI_SJ_SI_SJ_NS1E_6fusion15FusionCallbacksIS1I_NS1M_17LinearCombinationISI_fSI_fLNS_15FloatRoundStyleE2EEESH_S1L_JEEENS4_5SM1004TMEM4LOAD26SM100_TMEM_LOAD_32dp32b32xES1C_S1A_NS4_39AutoVectorizingCopyWithAssumedAlignmentILi128EEENS4_14SM90_TMA_STOREES1A_S1X_S1X_EEEvvEEEEvNT_6ParamsE:
[----:B------:R-:W1:Y:S01]  /*0000*/  LDC R1, c[0x0][0x37c] ;  /* 0x0000df00ff017b82 */ /* 0x000e620000000800 */
[----:B------:R-:W2:Y:S01]  /*0010*/  S2R R94, SR_TID.X ;  /* 0x00000000005e7919 */ /* 0x000ea20000002100 */
[----:B------:R-:W3:Y:S01]  /*0020*/  LDCU.64 UR8, c[0x0][0x890] ;  /* 0x00011200ff0877ac */ /* 0x000ee20008000a00 */
[----:B------:R-:W-:Y:S02]  /*0030*/  PRMT R80, RZ, 0x7610, R80 ;  /* 0x00007610ff507816 */ /* 0x000fe40000000050 */
[----:B------:R-:W-:Y:S01]  /*0040*/  ELECT P3, URZ, PT ;  /* 0x0000000000ff782f */ /* 0x000fe20003860000 */
[----:B---3--:R-:W-:-:S04]  /*0050*/  UISETP.NE.U32.AND UP0, UPT, UR8, URZ, UPT ;  /* 0x000000ff0800728c */ /* 0x008fc8000bf05070 */
[----:B------:R-:W-:Y:S01]  /*0060*/  UISETP.NE.AND.EX UP0, UPT, UR9, URZ, UPT, UP0 ;  /* 0x000000ff0900728c */ /* 0x000fe2000bf05300 */
[----:B--2---:R-:W-:-:S05]  /*0070*/  SHF.R.U32.HI R81, RZ, 0x5, R94 ;  /* 0x00000005ff517819 */ /* 0x004fca000001165e */
[----:B------:R-:W2:Y:S02]  /*0080*/  SHFL.IDX PT, R0, R81, RZ, 0x1f ;  /* 0x00001fff51007589 */ /* 0x000ea400000e0000 */
[----:B--2---:R-:W-:Y:S01]  /*0090*/  R2UR UR17, R0 ;  /* 0x00000000001172ca */ /* 0x004fe200000e0000 */
[----:B-1----:R-:W-:-:S14]  /*00a0*/  BRA.U UP0, `(.L_x_0) ;  /* 0x0000000100307547 */ /* 0x002fdc000b800000 */
[----:B------:R-:W1:Y:S02]  /*00b0*/  LDCU.64 UR4, c[0x0][0x888] ;  /* 0x00011100ff0477ac */ /* 0x000e640008000a00 */
[----:B-1----:R-:W-:-:S04]  /*00c0*/  UISETP.NE.U32.AND UP0, UPT, UR4, URZ, UPT ;  /* 0x000000ff0400728c */ /* 0x002fc8000bf05070 */
[----:B------:R-:W-:-:S09]  /*00d0*/  UISETP.NE.AND.EX UP0, UPT, UR5, URZ, UPT, UP0 ;  /* 0x000000ff0500728c */ /* 0x000fd2000bf05300 */
[----:B------:R-:W-:Y:S05]  /*00e0*/  BRA.U !UP0, `(.L_x_1) ;  /* 0x0000000108147547 */ /* 0x000fea000b800000 */
[----:B------:R-:W1:Y:S01]  /*00f0*/  LDC.64 R2, c[0x0][0x888] ;  /* 0x00022200ff027b82 */ /* 0x000e620000000a00 */
[----:B------:R-:W1:Y:S02]  /*0100*/  LDCU.64 UR4, c[0x0][0x358] ;  /* 0x00006b00ff0477ac */ /* 0x000e640008000a00 */
[----:B-1----:R1:W5:Y:S01]  /*0110*/  LDG.E R41, desc[UR4][R2.64] ;  /* 0x0000000402297981 */ /* 0x002362000c1e1900 */
[----:B------:R-:W-:Y:S01]  /*0120*/  HFMA2 R80, -RZ, RZ, 0, 5.9604644775390625e-08 ;  /* 0x00000001ff507431 */ /* 0x000fe200000001ff */
[----:B------:R-:W-:Y:S05]  /*0130*/  BRA `(.L_x_0) ;  /* 0x00000000000c7947 */ /* 0x000fea0003800000 */
.L_x_1:
[----:B------:R-:W1:Y:S01]  /*0140*/  LDCU UR4, c[0x0][0x880] ;  /* 0x00011000ff0477ac */ /* 0x000e620008000800 */
[----:B------:R-:W-:Y:S01]  /*0150*/  HFMA2 R80, -RZ, RZ, 0, 5.9604644775390625e-08 ;  /* 0x00000001ff507431 */ /* 0x000fe200000001ff */
[----:B-1----:R-:W-:-:S07]  /*0160*/  MOV R41, UR4 ;  /* 0x0000000400297c02 */ /* 0x002fce0008000f00 */
.L_x_0:
[----:B------:R-:W2:Y:S02]  /*0170*/  LDCU.64 UR4, c[0x0][0x8b0] ;  /* 0x00011600ff0477ac */ /* 0x000ea40008000a00 */
[----:B--2---:R-:W-:-:S04]  /*0180*/  UISETP.NE.U32.AND UP0, UPT, UR4, URZ, UPT ;  /* 0x000000ff0400728c */ /* 0x004fc8000bf05070 */
[----:B------:R-:W-:-:S09]  /*0190*/  UISETP.NE.AND.EX UP0, UPT, UR5, URZ, UPT, UP0 ;  /* 0x000000ff0500728c */ /* 0x000fd2000bf05300 */
[----:B------:R-:W-:Y:S05]  /*01a0*/  BRA.U UP0, `(.L_x_2) ;  /* 0x0000000100287547 */ /* 0x000fea000b800000 */
[----:B------:R-:W2:Y:S02]  /*01b0*/  LDCU.64 UR4, c[0x0][0x8a8] ;  /* 0x00011500ff0477ac */ /* 0x000ea40008000a00 */
[----:B--2---:R-:W-:-:S04]  /*01c0*/  UISETP.NE.U32.AND UP0, UPT, UR4, URZ, UPT ;  /* 0x000000ff0400728c */ /* 0x004fc8000bf05070 */
[----:B------:R-:W-:-:S09]  /*01d0*/  UISETP.NE.AND.EX UP0, UPT, UR5, URZ, UPT, UP0 ;  /* 0x000000ff0500728c */ /* 0x000fd2000bf05300 */
[----:B------:R-:W-:Y:S05]  /*01e0*/  BRA.U !UP0, `(.L_x_3) ;  /* 0x0000000108107547 */ /* 0x000fea000b800000 */
[----:B------:R-:W2:Y:S01]  /*01f0*/  LDC.64 R38, c[0x0][0x8a8] ;  /* 0x00022a00ff267b82 */ /* 0x000ea20000000a00 */
[----:B------:R-:W2:Y:S02]  /*0200*/  LDCU.64 UR4, c[0x0][0x358] ;  /* 0x00006b00ff0477ac */ /* 0x000ea40008000a00 */
[----:B--2---:R2:W5:Y:S01]  /*0210*/  LDG.E R38, desc[UR4][R38.64] ;  /* 0x0000000426267981 */ /* 0x004562000c1e1900 */
[----:B------:R-:W-:Y:S05]  /*0220*/  BRA `(.L_x_2) ;  /* 0x0000000000087947 */ /* 0x000fea0003800000 */
.L_x_3:
[----:B------:R-:W2:Y:S02]  /*0230*/  LDCU UR4, c[0x0][0x8a0] ;  /* 0x00011400ff0477ac */ /* 0x000ea40008000800 */
[----:B--2---:R-:W-:Y:S02]  /*0240*/  MOV R38, UR4 ;  /* 0x0000000400267c02 */ /* 0x004fe40008000f00 */
.L_x_2:
[----:B------:R-:W-:Y:S01]  /*0250*/  IMAD.U32 R0, RZ, RZ, UR17 ;  /* 0x00000011ff007e24 */ /* 0x000fe2000f8e00ff */
[----:B------:R-:W-:Y:S04]  /*0260*/  BSSY.RECONVERGENT B0, `(.L_x_4) ;  /* 0x000000c000007945 */ /* 0x000fe80003800200 */
[C---:B------:R-:W-:Y:S02]  /*0270*/  ISETP.NE.OR P1, PT, R0.reuse, 0x1, !P3 ;  /* 0x000000010000780c */ /* 0x040fe40005f25670 */
[----:B------:R-:W-:-:S11]  /*0280*/  ISETP.NE.OR P0, PT, R0, 0x3, !P3 ;  /* 0x000000030000780c */ /* 0x000fd60005f05670 */
[----:B------:R-:W-:Y:S05]  /*0290*/  @P1 BRA `(.L_x_5) ;  /* 0x0000000000201947 */ /* 0x000fea0003800000 */
[----:B------:R-:W3:Y:S02]  /*02a0*/  LDCU.64 UR4, c[0x0][0x348] ;  /* 0x00006900ff0477ac */ /* 0x000ee40008000a00 */
[----:B---3--:R-:W-:Y:S02]  /*02b0*/  UIADD3 UR6, UP1, UPT, UR4, 0x80, URZ ;  /* 0x0000008004067890 */ /* 0x008fe4000ff3e0ff */
[----:B------:R-:W-:Y:S02]  /*02c0*/  UIADD3 UR4, UP0, UPT, UR4, 0x180, URZ ;  /* 0x0000018004047890 */ /* 0x000fe4000ff1e0ff */
[----:B------:R-:W-:Y:S02]  /*02d0*/  UIADD3.X UR7, UPT, UPT, URZ, UR5, URZ, UP1, !UPT ;  /* 0x00000005ff077290 */ /* 0x000fe40008ffe4ff */
[----:B------:R-:W-:-:S07]  /*02e0*/  UIADD3.X UR5, UPT, UPT, URZ, UR5, URZ, UP0, !UPT ;  /* 0x00000005ff057290 */ /* 0x000fce00087fe4ff */
[----:B------:R3:W-:Y:S02]  /*02f0*/  UTMACCTL.PF [UR6] ;  /* 0x00000000060079b9 */ /* 0x0007e40008040000 */
[----:B------:R3:W-:Y:S02]  /*0300*/  UTMACCTL.PF [UR4] ;  /* 0x00000000040079b9 */ /* 0x0007e40008040000 */
[----:B---3--:R-:W-:Y:S01]  /*0310*/  NOP ;  /* 0x0000000000007918 */ /* 0x008fe20000000000 */
.L_x_5:
[----:B------:R-:W-:Y:S05]  /*0320*/  BSYNC.RECONVERGENT B0 ;  /* 0x0000000000007941 */ /* 0x000fea0003800200 */
.L_x_4:
[----:B------:R-:W-:Y:S04]  /*0330*/  BSSY.RECONVERGENT B0, `(.L_x_6) ;  /* 0x000000a000007945 */ /* 0x000fe80003800200 */
        /* <DEDUP_REMOVED lines=9> */
.L_x_7:
[----:B------:R-:W-:Y:S05]  /*03d0*/  BSYNC.RECONVERGENT B0 ;  /* 0x0000000000007941 */ /* 0x000fea0003800200 */
.L_x_6:
[----:B------:R-:W3:Y:S01]  /*03e0*/  LDCU.64 UR4, c[0x0][0x888] ;  /* 0x00011100ff0477ac */ /* 0x000ee20008000a00 */
[----:B------:R-:W-:Y:S02]  /*03f0*/  UISETP.EQ.U32.AND UP1, UPT, UR8, URZ, UPT ;  /* 0x000000ff0800728c */ /* 0x000fe4000bf22070 */
[----:B------:R-:W-:Y:S02]  /*0400*/  UPLOP3.LUT UP3, UPT, UPT, UPT, UPT, 0x80, 0x8 ;  /* 0x000000000008789c */ /* 0x000fe40003f6f070 */
[----:B---3--:R-:W-:-:S04]  /*0410*/  UISETP.NE.U32.AND UP0, UPT, UR4, URZ, UPT ;  /* 0x000000ff0400728c */ /* 0x008fc8000bf05070 */
[----:B------:R-:W-:-:S04]  /*0420*/  UISETP.NE.AND.EX UP0, UPT, UR5, URZ, UPT, UP0 ;  /* 0x000000ff0500728c */ /* 0x000fc8000bf05300 */
[----:B------:R-:W-:-:S04]  /*0430*/  UISETP.EQ.OR.EX UP2, UPT, UR9, URZ, !UP0, UP1 ;  /* 0x000000ff0900728c */ /* 0x000fc8000c742710 */
[----:B------:R-:W-:-:S06]  /*0440*/  UP2UR UR4, UPR, URZ, 0x4 ;  /* 0x00000004ff047883 */ /* 0x000fcc0008000000 */
[----:B------:R-:W-:Y:S01]  /*0450*/  MOV R83, UR4 ;  /* 0x0000000400537c02 */ /* 0x000fe20008000f00 */
[----:B------:R-:W-:Y:S06]  /*0460*/  BRA.U !UP2, `(.L_x_8) ;  /* 0x000000010a207547 */ /* 0x000fec000b800000 */
[----:B------:R-:W-:Y:S01]  /*0470*/  UISETP.NE.U32.AND UP1, UPT, UR8, URZ, UPT ;  /* 0x000000ff0800728c */ /* 0x000fe2000bf25070 */
[----:B-----5:R-:W-:Y:S01]  /*0480*/  FSETP.NEU.AND P0, PT, R41, RZ, PT ;  /* 0x000000ff2900720b */ /* 0x020fe20003f0d000 */
[----:B------:R-:W-:Y:S02]  /*0490*/  USEL UR4, URZ, 0xffffffff, UP0 ;  /* 0xffffffffff047887 */ /* 0x000fe40008000000 */
[----:B------:R-:W-:-:S10]  /*04a0*/  UISETP.NE.AND.EX UP1, UPT, UR9, URZ, UPT, UP1 ;  /* 0x000000ff0900728c */ /* 0x000fd4000bf25310 */
[----:B------:R-:W-:Y:S01]  /*04b0*/  VOTEU.ANY UP0, P0 ;  /* 0x0000000000ff7886 */ /* 0x000fe20000000100 */
[----:B------:R-:W-:-:S04]  /*04c0*/  @!UP1 USEL UR4, URZ, 0xffffffff, UP0 ;  /* 0xffffffffff049887 */ /* 0x000fc80008000000 */
[----:B------:R-:W-:-:S04]  /*04d0*/  ULOP3.LUT UR4, UR4, 0x1, URZ, 0xc0, !UPT ;  /* 0x0000000104047892 */ /* 0x000fc8000f8ec0ff */
[----:B------:R-:W-:-:S11]  /*04e0*/  UISETP.NE.U32.AND UP3, UPT, UR4, 0x1, UPT ;  /* 0x000000010400788c */ /* 0x000fd6000bf65070 */
.L_x_8:
[----:B-1----:R-:W1:Y:S01]  /*04f0*/  SHFL.IDX PT, R2, R81, RZ, 0x1f ;  /* 0x00001fff51027589 */ /* 0x002e6200000e0000 */
[----:B------:R-:W-:-:S04]  /*0500*/  UISETP.NE.AND UP0, UPT, UR17, 0x2, UPT ;  /* 0x000000021100788c */ /* 0x000fc8000bf05270 */
[----:B------:R-:W-:Y:S01]  /*0510*/  USEL UR43, URZ, 0x1, UP0 ;  /* 0x00000001ff2b7887 */ /* 0x000fe20008000000 */
[----:B-1----:R-:W-:-:S13]  /*0520*/  ISETP.NE.AND P0, PT, R2, RZ, PT ;  /* 0x000000ff0200720c */ /* 0x002fda0003f05270 */
[----:B------:R-:W-:Y:S05]  /*0530*/  @P0 BRA `(.L_x_9) ;  /* 0x0000000000580947 */ /* 0x000fea0003800000 */
[----:B------:R-:W1:Y:S01]  /*0540*/  S2UR UR4, SR_CgaCtaId ;  /* 0x00000000000479c3 */ /* 0x000e620000008800 */
[----:B------:R-:W-:Y:S01]  /*0550*/  UMOV UR5, 0x400 ;  /* 0x0000040000057882 */ /* 0x000fe20000000000 */
[----:B------:R-:W-:Y:S01]  /*0560*/  UMOV UR8, 0x1 ;  /* 0x0000000100087882 */ /* 0x000fe20000000000 */
[----:B------:R-:W-:Y:S01]  /*0570*/  UMOV UR6, 0x2 ;  /* 0x0000000200067882 */ /* 0x000fe20000000000 */
[----:B------:R-:W-:-:S04]  /*0580*/  UIADD3 UR8, UPT, UPT, -UR8, 0x100000, URZ ;  /* 0x0010000008087890 */ /* 0x000fc8000fffe1ff */
[----:B------:R-:W-:Y:S02]  /*0590*/  USHF.L.U32 UR9, UR8, 0xb, URZ ;  /* 0x0000000b08097899 */ /* 0x000fe400080006ff */
[----:B------:R-:W-:Y:S02]  /*05a0*/  USHF.L.U32 UR8, UR8, 0x1, URZ ;  /* 0x0000000108087899 */ /* 0x000fe400080006ff */
[----:B------:R-:W-:-:S04]  /*05b0*/  UIADD3 UR6, UPT, UPT, -UR6, 0x100000, URZ ;  /* 0x0010000006067890 */ /* 0x000fc8000fffe1ff */
[----:B------:R-:W-:Y:S02]  /*05c0*/  USHF.L.U32 UR7, UR6, 0xb, URZ ;  /* 0x0000000b06077899 */ /* 0x000fe400080006ff */
[----:B------:R-:W-:Y:S01]  /*05d0*/  USHF.L.U32 UR6, UR6, 0x1, URZ ;  /* 0x0000000106067899 */ /* 0x000fe200080006ff */
[----:B------:R-:W-:Y:S01]  /*05e0*/  ELECT P0, URZ, PT ;  /* 0x0000000000ff782f */ /* 0x000fe20003800000 */
[----:B-1----:R-:W-:Y:S01]  /*05f0*/  ULEA UR4, UR4, UR5, 0x18 ;  /* 0x0000000504047291 */ /* 0x002fe2000f8ec0ff */
[----:B------:R-:W1:Y:S11]  /*0600*/  FENCE.VIEW.ASYNC.S ;  /* 0x00000000000073c6 */ /* 0x000e760000000000 */
[----:B-1----:R1:W3:Y:S01]  /*0610*/  SYNCS.EXCH.64 URZ, [UR4], UR8 ;  /* 0x0000000804ff75b2 */ /* 0x0022e20008000100 */
[----:B------:R1:W4:Y:S01]  /*0620*/  SYNCS.EXCH.64 URZ, [UR4+0x20], UR6 ;  /* 0x0000200604ff75b2 */ /* 0x0003220008000100 */
[----:B------:R1:W1:Y:S01]  /*0630*/  SYNCS.EXCH.64 URZ, [UR4+0x8], UR8 ;  /* 0x0000080804ff75b2 */ /* 0x0002620008000100 */
[----:B------:R1:W1:Y:S01]  /*0640*/  SYNCS.EXCH.64 URZ, [UR4+0x28], UR6 ;  /* 0x0000280604ff75b2 */ /* 0x0002620008000100 */
[----:B------:R1:W1:Y:S01]  /*0650*/  SYNCS.EXCH.64 URZ, [UR4+0x10], UR8 ;  /* 0x0000100804ff75b2 */ /* 0x0002620008000100 */
[----:B------:R1:W1:Y:S01]  /*0660*/  SYNCS.EXCH.64 URZ, [UR4+0x30], UR6 ;  /* 0x0000300604ff75b2 */ /* 0x0002620008000100 */
[----:B------:R1:W1:Y:S01]  /*0670*/  SYNCS.EXCH.64 URZ, [UR4+0x18], UR8 ;  /* 0x0000180804ff75b2 */ /* 0x0002620008000100 */
[----:B------:R1:W1:Y:S01]  /*0680*/  SYNCS.EXCH.64 URZ, [UR4+0x38], UR6 ;  /* 0x0000380604ff75b2 */ /* 0x0002620008000100 */
[----:B------:R-:W-:Y:S01]  /*0690*/  NOP ;  /* 0x0000000000007918 */ /* 0x000fe20000000000 */
.L_x_9:
[----:B------:R-:W2:Y:S01]  /*06a0*/  SHFL.IDX PT, R2, R81, RZ, 0x1f ;  /* 0x00001fff51027589 */ /* 0x000ea200000e0000 */
[----:B------:R-:W-:Y:S01]  /*06b0*/  NOP ;  /* 0x0000000000007918 */ /* 0x000fe20000000000 */
[----:B--2---:R-:W-:-:S13]  /*06c0*/  ISETP.NE.AND P0, PT, R2, 0x1, PT ;  /* 0x000000010200780c */ /* 0x004fda0003f05270 */
[----:B------:R-:W-:Y:S05]  /*06d0*/  @P0 BRA `(.L_x_10) ;  /* 0x0000000000580947 */ /* 0x000fea0003800000 */
[----:B-1----:R-:W1:Y:S01]  /*06e0*/  S2UR UR4, SR_CgaCtaId ;  /* 0x00000000000479c3 */ /* 0x002e620000008800 */
        /* <DEDUP_REMOVED lines=12> */
[----:B-1----:R2:W1:Y:S01]  /*07b0*/  SYNCS.EXCH.64 URZ, [UR4+0x40], UR8 ;  /* 0x0000400804ff75b2 */ /* 0x0024620008000100 */
[----:B------:R2:W1:Y:S01]  /*07c0*/  SYNCS.EXCH.64 URZ, [UR4+0x60], UR6 ;  /* 0x0000600604ff75b2 */ /* 0x0004620008000100 */
[----:B------:R2:W1:Y:S01]  /*07d0*/  SYNCS.EXCH.64 URZ, [UR4+0x48], UR8 ;  /* 0x0000480804ff75b2 */ /* 0x0004620008000100 */
[----:B------:R2:W1:Y:S01]  /*07e0*/  SYNCS.EXCH.64 URZ, [UR4+0x68], UR6 ;  /* 0x0000680604ff75b2 */ /* 0x0004620008000100 */
[----:B------:R2:W1:Y:S01]  /*07f0*/  SYNCS.EXCH.64 URZ, [UR4+0x50], UR8 ;  /* 0x0000500804ff75b2 */ /* 0x0004620008000100 */
[----:B------:R2:W1:Y:S01]  /*0800*/  SYNCS.EXCH.64 URZ, [UR4+0x70], UR6 ;  /* 0x0000700604ff75b2 */ /* 0x0004620008000100 */
[----:B------:R2:W1:Y:S01]  /*0810*/  SYNCS.EXCH.64 URZ, [UR4+0x58], UR8 ;  /* 0x0000580804ff75b2 */ /* 0x0004620008000100 */
[----:B------:R2:W1:Y:S02]  /*0820*/  SYNCS.EXCH.64 URZ, [UR4+0x78], UR6 ;  /* 0x0000780604ff75b2 */ /* 0x0004640008000100 */
[----:B--2---:R-:W-:Y:S01]  /*0830*/  NOP ;  /* 0x0000000000007918 */ /* 0x004fe20000000000 */
.L_x_10:
[----:B------:R-:W2:Y:S01]  /*0840*/  SHFL.IDX PT, R2, R81, RZ, 0x1f ;  /* 0x00001fff51027589 */ /* 0x000ea200000e0000 */
[----:B------:R-:W-:Y:S01]  /*0850*/  NOP ;  /* 0x0000000000007918 */ /* 0x000fe20000000000 */
[----:B--2---:R-:W-:-:S13]  /*0860*/  ISETP.NE.AND P0, PT, R2, 0x3, PT ;  /* 0x000000030200780c */ /* 0x004fda0003f05270 */
[----:B------:R-:W-:Y:S05]  /*0870*/  @P0 BRA `(.L_x_11) ;  /* 0x0000000000300947 */ /* 0x000fea0003800000 */
[----:B-1----:R-:W1:Y:S01]  /*0880*/  S2UR UR6, SR_CgaCtaId ;  /* 0x00000000000679c3 */ /* 0x002e620000008800 */
[----:B------:R-:W-:Y:S01]  /*0890*/  UMOV UR4, 0x400 ;  /* 0x0000040000047882 */ /* 0x000fe20000000000 */
[----:B------:R-:W-:Y:S01]  /*08a0*/  UMOV UR5, 0x20 ;  /* 0x0000002000057882 */ /* 0x000fe20000000000 */
[----:B------:R-:W-:Y:S01]  /*08b0*/  ELECT P0, URZ, PT ;  /* 0x0000000000ff782f */ /* 0x000fe20003800000 */
[----:B-1----:R-:W-:Y:S02]  /*08c0*/  ULEA UR6, UR6, UR4, 0x18 ;  /* 0x0000000406067291 */ /* 0x002fe4000f8ec0ff */
[----:B------:R-:W-:-:S04]  /*08d0*/  UIADD3 UR4, UPT, UPT, -UR5, 0x100000, URZ ;  /* 0x0010000005047890 */ /* 0x000fc8000fffe1ff */
[----:B------:R-:W-:Y:S02]  /*08e0*/  USHF.L.U32 UR5, UR4, 0xb, URZ ;  /* 0x0000000b04057899 */ /* 0x000fe400080006ff */
[----:B------:R-:W-:Y:S01]  /*08f0*/  USHF.L.U32 UR4, UR4, 0x1, URZ ;  /* 0x0000000104047899 */ /* 0x000fe200080006ff */
[----:B------:R-:W1:Y:S11]  /*0900*/  FENCE.VIEW.ASYNC.S ;  /* 0x00000000000073c6 */ /* 0x000e760000000000 */
[----:B-1----:R2:W1:Y:S01]  /*0910*/  SYNCS.EXCH.64 URZ, [UR6+0x80], UR4 ;  /* 0x0000800406ff75b2 */ /* 0x0024620008000100 */
[----:B------:R2:W1:Y:S02]  /*0920*/  SYNCS.EXCH.64 URZ, [UR6+0x88], UR4 ;  /* 0x0000880406ff75b2 */ /* 0x0004640008000100 */
[----:B--2---:R-:W-:Y:S01]  /*0930*/  NOP ;  /* 0x0000000000007918 */ /* 0x004fe20000000000 */
.L_x_11:
[----:B------:R-:W2:Y:S01]  /*0940*/  SHFL.IDX PT, R2, R81, RZ, 0x1f ;  /* 0x00001fff51027589 */ /* 0x000ea200000e0000 */
[----:B------:R-:W-:Y:S01]  /*0950*/  NOP ;  /* 0x0000000000007918 */ /* 0x000fe20000000000 */
[----:B--2---:R-:W-:-:S13]  /*0960*/  ISETP.NE.AND P0, PT, R2, 0x4, PT ;  /* 0x000000040200780c */ /* 0x004fda0003f05270 */
[----:B------:R-:W-:Y:S05]  /*0970*/  @P0 BRA `(.L_x_12) ;  /* 0x00000000004c0947 */ /* 0x000fea0003800000 */
[----:B-1----:R-:W1:Y:S01]  /*0980*/  S2UR UR6, SR_CgaCtaId ;  /* 0x00000000000679c3 */ /* 0x002e620000008800 */
[----:B------:R-:W-:Y:S01]  /*0990*/  UMOV UR4, 0x1e0 ;  /* 0x000001e000047882 */ /* 0x000fe20000000000 */
[----:B------:R-:W-:Y:S01]  /*09a0*/  UMOV UR5, 0x400 ;  /* 0x0000040000057882 */ /* 0x000fe20000000000 */
[----:B------:R-:W-:Y:S01]  /*09b0*/  USEL UR4, UR4, 0x1a0, UP3 ;  /* 0x000001a004047887 */ /* 0x000fe20009800000 */
[----:B------:R-:W-:Y:S01]  /*09c0*/  UMOV UR8, 0x1 ;  /* 0x0000000100087882 */ /* 0x000fe20000000000 */
[----:B------:R-:W-:Y:S01]  /*09d0*/  ELECT P0, URZ, PT ;  /* 0x0000000000ff782f */ /* 0x000fe20003800000 */
[----:B------:R-:W-:-:S04]  /*09e0*/  UIADD3 UR8, UPT, UPT, -UR8, 0x100000, URZ ;  /* 0x0010000008087890 */ /* 0x000fc8000fffe1ff */
[----:B------:R-:W-:Y:S02]  /*09f0*/  USHF.L.U32 UR9, UR8, 0xb, URZ ;  /* 0x0000000b08097899 */ /* 0x000fe400080006ff */
[----:B------:R-:W-:Y:S02]  /*0a00*/  USHF.L.U32 UR8, UR8, 0x1, URZ ;  /* 0x0000000108087899 */ /* 0x000fe400080006ff */
[----:B-1----:R-:W-:Y:S02]  /*0a10*/  ULEA UR6, UR6, UR5, 0x18 ;  /* 0x0000000506067291 */ /* 0x002fe4000f8ec0ff */
[----:B------:R-:W-:-:S04]  /*0a20*/  UIADD3 UR4, UPT, UPT, -UR4, 0x100000, URZ ;  /* 0x0010000004047890 */ /* 0x000fc8000fffe1ff */
[----:B------:R-:W-:Y:S02]  /*0a30*/  USHF.L.U32 UR5, UR4, 0xb, URZ ;  /* 0x0000000b04057899 */ /* 0x000fe400080006ff */
[----:B------:R-:W-:Y:S01]  /*0a40*/  USHF.L.U32 UR4, UR4, 0x1, URZ ;  /* 0x0000000104047899 */ /* 0x000fe200080006ff */
[----:B------:R-:W1:Y:S03]  /*0a50*/  FENCE.VIEW.ASYNC.S ;  /* 0x00000000000073c6 */ /* 0x000e660000000000 */
[----:B-1----:R2:W1:Y:S08]  /*0a60*/  SYNCS.EXCH.64 URZ, [UR6+0x90], UR8 ;  /* 0x0000900806ff75b2 */ /* 0x0024700008000100 */
[----:B------:R2:W1:Y:S01]  /*0a70*/  SYNCS.EXCH.64 URZ, [UR6+0xa0], UR4 ;  /* 0x0000a00406ff75b2 */ /* 0x0004620008000100 */
[----:B------:R2:W1:Y:S01]  /*0a80*/  SYNCS.EXCH.64 URZ, [UR6+0x98], UR8 ;  /* 0x0000980806ff75b2 */ /* 0x0004620008000100 */
[----:B------:R2:W1:Y:S02]  /*0a90*/  SYNCS.EXCH.64 URZ, [UR6+0xa8], UR4 ;  /* 0x0000a80406ff75b2 */ /* 0x0004640008000100 */
[----:B--2---:R-:W-:Y:S01]  /*0aa0*/  NOP ;  /* 0x0000000000007918 */ /* 0x004fe20000000000 */
.L_x_12:
        /* <DEDUP_REMOVED lines=26> */
.L_x_13:
[----:B------:R-:W2:Y:S01]  /*0c50*/  SHFL.IDX PT, R2, R81, RZ, 0x1f ;  /* 0x00001fff51027589 */ /* 0x000ea200000e0000 */
[----:B------:R-:W1:Y:S01]  /*0c60*/  S2UR UR47, SR_CgaCtaId ;  /* 0x00000000002f79c3 */ /* 0x000e620000008800 */
[----:B------:R-:W-:Y:S01]  /*0c70*/  NOP ;  /* 0x0000000000007918 */ /* 0x000fe20000000000 */
[----:B--2---:R-:W-:-:S13]  /*0c80*/  ISETP.NE.AND P0, PT, R2, 0x3, PT ;  /* 0x000000030200780c */ /* 0x004fda0003f05270 */
[----:B-1----:R-:W-:Y:S05]  /*0c90*/  @P0 BRA `(.L_x_14) ;  /* 0x0000000000340947 */ /* 0x002fea0003800000 */
[----:B------:R-:W-:Y:S01]  /*0ca0*/  UMOV UR4, 0x400 ;  /* 0x0000040000047882 */ /* 0x000fe20000000000 */
[----:B------:R-:W-:Y:S01]  /*0cb0*/  UMOV UR6, 0x20 ;  /* 0x0000002000067882 */ /* 0x000fe20000000000 */
[----:B------:R-:W-:Y:S02]  /*0cc0*/  ULEA UR4, UR47, UR4, 0x18 ;  /* 0x000000042f047291 */ /* 0x000fe4000f8ec0ff */
[----:B------:R-:W-:-:S04]  /*0cd0*/  UIADD3 UR6, UPT, UPT, -UR6, 0x100000, URZ ;  /* 0x0010000006067890 */ /* 0x000fc8000fffe1ff */
[----:B------:R-:W-:Y:S02]  /*0ce0*/  USHF.L.U32 UR7, UR6, 0xb, URZ ;  /* 0x0000000b06077899 */ /* 0x000fe400080006ff */
[----:B------:R-:W-:Y:S01]  /*0cf0*/  USHF.L.U32 UR6, UR6, 0x1, URZ ;  /* 0x0000000106067899 */ /* 0x000fe200080006ff */
[----:B------:R-:W-:Y:S01]  /*0d00*/  ELECT P0, URZ, PT ;  /* 0x0000000000ff782f */ /* 0x000fe20003800000 */
[----:B------:R-:W1:Y:S10]  /*0d10*/  FENCE.VIEW.ASYNC.S ;  /* 0x00000000000073c6 */ /* 0x000e740000000000 */
[----:B-1----:R1:W2:Y:S01]  /*0d20*/  SYNCS.EXCH.64 URZ, [UR4+0xf0], UR6 ;  /* 0x0000f00604ff75b2 */ /* 0x0022a20008000100 */
[----:B------:R1:W1:Y:S01]  /*0d30*/  SYNCS.EXCH.64 URZ, [UR4+0x100], UR6 ;  /* 0x0001000604ff75b2 */ /* 0x0002620008000100 */
[----:B------:R1:W1:Y:S01]  /*0d40*/  SYNCS.EXCH.64 URZ, [UR4+0xf8], UR6 ;  /* 0x0000f80604ff75b2 */ /* 0x0002620008000100 */
[----:B------:R1:W1:Y:S01]  /*0d50*/  SYNCS.EXCH.64 URZ, [UR4+0x108], UR6 ;  /* 0x0001080604ff75b2 */ /* 0x0002620008000100 */
[----:B------:R-:W-:Y:S01]  /*0d60*/  NOP ;  /* 0x0000000000007918 */ /* 0x000fe20000000000 */
.L_x_14:
[----:B-1----:R-:W1:Y:S01]  /*0d70*/  LDCU UR4, c[0x0][0x36c] ;  /* 0x00006d80ff0477ac */ /* 0x002e620008000800 */
[----:B------:R-:W-:Y:S01]  /*0d80*/  ISETP.NE.OR P3, PT, R0, 0x2, !P3 ;  /* 0x000000020000780c */ /* 0x000fe20005f65670 */
[----:B------:R-:W-:Y:S01]  /*0d90*/  NOP ;  /* 0x0000000000007918 */ /* 0x000fe20000000000 */
[----:B------:R-:W-:Y:S01]  /*0da0*/  LOP3.LUT R0, R94, 0x1f, RZ, 0xc0, !PT ;  /* 0x0000001f5e007812 */ /* 0x000fe200078ec0ff */
[----:B------:R-:W-:Y:S02]  /*0db0*/  UISETP.NE.AND UP4, UPT, UR17, URZ, UPT ;  /* 0x000000ff1100728c */ /* 0x000fe4000bf85270 */
[----:B-1----:R-:W-:-:S09]  /*0dc0*/  UISETP.EQ.U32.AND UP5, UPT, UR4, 0x1, UPT ;  /* 0x000000010400788c */ /* 0x002fd2000bfa2070 */
[----:B------:R-:W-:Y:S05]  /*0dd0*/  BRA.U !UP5, `(.L_x_15) ;  /* 0x000000010d087547 */ /* 0x000fea000b800000 */
[----:B--234-:R-:W-:Y:S01]  /*0de0*/  UCGABAR_ARV ;  /* 0x00000000000079c7 */ /* 0x01cfe20008000000 */
[----:B------:R-:W-:Y:S05]  /*0df0*/  BRA `(.L_x_16) ;  /* 0x0000000000047947 */ /* 0x000fea0003800000 */
.L_x_15:
[----:B--234-:R-:W-:Y:S01]  /*0e00*/  NOP ;  /* 0x0000000000007918 */ /* 0x01cfe20000000000 */
.L_x_16:
[----:B------:R-:W1:Y:S01]  /*0e10*/  S2UR UR7, SR_CTAID.X ;  /* 0x00000000000779c3 */ /* 0x000e620000002500 */
[----:B------:R-:W-:-:S05]  /*0e20*/  CS2R.32 R82, SR_CgaSize ;  /* 0x0000000000527805 */ /* 0x000fca0000008a00 */
[----:B------:R-:W-:-:S05]  /*0e30*/  IMAD R82, R82, -0xa0, RZ ;  /* 0xffffff6052527824 */ /* 0x000fca00078e02ff */
[----:B------:R-:W-:-:S14]  /*0e40*/  R2UR UR5, R82 ;  /* 0x00000000520572ca */ /* 0x000fdc00000e0000 */
[----:B------:R-:W2:Y:S01]  /*0e50*/  LDCU UR5, c[0x0][UR5+0x2b0] ;  /* 0x00005600050577ac */ /* 0x000ea20008000800 */
[----:B------:R-:W-:-:S05]  /*0e60*/  CS2R.32 R82, SR_CgaSize ;  /* 0x0000000000527805 */ /* 0x000fca0000008a00 */
[----:B------:R-:W-:-:S05]  /*0e70*/  IMAD R82, R82, -0xa0, RZ ;  /* 0xffffff6052527824 */ /* 0x000fca00078e02ff */
[----:B------:R-:W-:-:S14]  /*0e80*/  R2UR UR4, R82 ;  /* 0x00000000520472ca */ /* 0x000fdc00000e0000 */
[----:B------:R-:W3:Y:S01]  /*0e90*/  LDCU UR4, c[0x0][UR4+0x2b4] ;  /* 0x00005680040477ac */ /* 0x000ee20008000800 */
[----:B------:R-:W4:Y:S01]  /*0ea0*/  S2UR UR8, SR_CTAID.Y ;  /* 0x00000000000879c3 */ /* 0x000f220000002600 */
[----:B------:R-:W-:-:S05]  /*0eb0*/  CS2R.32 R82, SR_CgaSize ;  /* 0x0000000000527805 */ /* 0x000fca0000008a00 */
[----:B------:R-:W-:-:S05]  /*0ec0*/  IMAD R82, R82, -0xa0, RZ ;  /* 0xffffff6052527824 */ /* 0x000fca00078e02ff */
[----:B------:R-:W-:-:S14]  /*0ed0*/  R2UR UR9, R82 ;  /* 0x00000000520972ca */ /* 0x000fdc00000e0000 */
[----:B------:R-:W3:Y:S01]  /*0ee0*/  LDCU UR9, c[0x0][UR9+0x2a0] ;  /* 0x00005400090977ac */ /* 0x000ee20008000800 */
[----:B------:R-:W3:Y:S01]  /*0ef0*/  LDCU UR21, c[0x0][0xb24] ;  /* 0x00016480ff1577ac */ /* 0x000ee20008000800 */
[----:B------:R-:W1:Y:S01]  /*0f00*/  S2UR UR36, SR_CTAID.Z ;  /* 0x00000000002479c3 */ /* 0x000e620000002700 */
[----:B------:R-:W-:-:S05]  /*0f10*/  CS2R.32 R82, SR_CgaSize ;  /* 0x0000000000527805 */ /* 0x000fca0000008a00 */
[----:B------:R-:W-:-:S05]  /*0f20*/  IMAD R82, R82, -0xa0, RZ ;  /* 0xffffff6052527824 */ /* 0x000fca00078e02ff */
[----:B------:R-:W-:-:S14]  /*0f30*/  R2UR UR63, R82 ;  /* 0x00000000523f72ca */ /* 0x000fdc00000e0000 */
[----:B------:R-:W3:Y:S01]  /*0f40*/  LDCU UR63, c[0x0][UR63+0x2a4] ;  /* 0x000054803f3f77ac */ /* 0x000ee20008000800 */
[----:B------:R-:W3:Y:S01]  /*0f50*/  LDCU UR42, c[0x0][0xb24] ;  /* 0x00016480ff2a77ac */ /* 0x000ee20008000800 */
[----:B-1----:R-:W-:Y:S01]  /*0f60*/  I2FP.F32.U32 R3, UR7 ;  /* 0x0000000700037c45 */ /* 0x002fe20008201000 */
[----:B------:R-:W1:Y:S04]  /*0f70*/  LDCU UR28, c[0x0][0xb30] ;  /* 0x00016600ff1c77ac */ /* 0x000e680008000800 */
[----:B--2---:R-:W-:Y:S01]  /*0f80*/  FMUL R3, R3, UR5 ;  /* 0x0000000503037c20 */ /* 0x004fe20008400000 */
[----:B------:R-:W-:Y:S01]  /*0f90*/  USHF.L.U32 UR26, UR47, 0xb, URZ ;  /* 0x0000000b2f1a7899 */ /* 0x000fe200080006ff */
[----:B----4-:R-:W-:Y:S01]  /*0fa0*/  I2FP.F32.U32 R2, UR8 ;  /* 0x0000000800027c45 */ /* 0x010fe20008201000 */
[----:B---3--:R-:W-:-:S03]  /*0fb0*/  UISETP.GE.AND UP2, UPT, UR21, 0x1, UPT ;  /* 0x000000011500788c */ /* 0x008fc6000bf46270 */
[----:B------:R-:W2:Y:S01]  /*0fc0*/  F2I.U32.TRUNC.NTZ R3, R3 ;  /* 0x0000000300037305 */ /* 0x000ea2000020f000 */
[----:B------:R-:W-:Y:S01]  /*0fd0*/  UMOV UR16, UR7 ;  /* 0x0000000700107c82 */ /* 0x000fe20008000000 */
[----:B------:R-:W-:Y:S01]  /*0fe0*/  FMUL R2, R2, UR4 ;  /* 0x0000000402027c20 */ /* 0x000fe20008400000 */
[----:B------:R-:W-:-:S05]  /*0ff0*/  UMOV UR20, UR8 ;  /* 0x0000000800147c82 */ /* 0x000fca0008000000 */
[----:B------:R-:W3:Y:S01]  /*1000*/  F2I.U32.TRUNC.NTZ R2, R2 ;  /* 0x0000000200027305 */ /* 0x000ee2000020f000 */
[----:B--2---:R-:W-:Y:S02]  /*1010*/  R2UR UR4, R3 ;  /* 0x00000000030472ca */ /* 0x004fe400000e0000 */
[----:B---3--:R-:W-:Y:S02]  /*1020*/  R2UR UR6, R2 ;  /* 0x00000000020672ca */ /* 0x008fe400000e0000 */
[----:B------:R-:W-:-:S09]  /*1030*/  PRMT R2, RZ, 0x7610, R2 ;  /* 0x00007610ff027816 */ /* 0x000fd20000000002 */
[----:B------:R-:W-:-:S04]  /*1040*/  UIADD3 UR5, UPT, UPT, -UR4, URZ, URZ ;  /* 0x000000ff04057290 */ /* 0x000fc8000fffe1ff */
[----:B------:R-:W-:Y:S02]  /*1050*/  UIMAD UR5, UR9, UR5, UR7 ;  /* 0x00000005090572a4 */ /* 0x000fe4000f8e0207 */
[----:B------:R-:W-:-:S04]  /*1060*/  UIADD3 UR4, UPT, UPT, -UR6, URZ, URZ ;  /* 0x000000ff06047290 */ /* 0x000fc8000fffe1ff */
[----:B------:R-:W-:Y:S01]  /*1070*/  IMAD.U32 R82, RZ, RZ, UR5 ;  /* 0x00000005ff527e24 */ /* 0x000fe2000f8e00ff */
[----:B------:R-:W-:Y:S01]  /*1080*/  UIMAD UR63, UR63, UR4, UR8 ;  /* 0x000000043f3f72a4 */ /* 0x000fe2000f8e0208 */
[----:B-1----:R-:W-:Y:S11]  /*1090*/  BRA.U UP4, `(.L_x_17) ;  /* 0x0000000104287547 */ /* 0x002ff6000b800000 */
[----:B------:R-:W-:Y:S01]  /*10a0*/  R2UR UR4, R82 ;  /* 0x00000000520472ca */ /* 0x000fe200000e0000 */
[----:B------:R-:W-:Y:S02]  /*10b0*/  UISETP.NE.AND UP0, UPT, UR63, URZ, UPT ;  /* 0x000000ff3f00728c */ /* 0x000fe4000bf05270 */
[----:B------:R-:W-:-:S10]  /*10c0*/  UISETP.NE.AND UP1, UPT, UR63, 0x1, UPT ;  /* 0x000000013f00788c */ /* 0x000fd4000bf25270 */
[----:B------:R-:W-:-:S04]  /*10d0*/  UISETP.EQ.OR UP0, UPT, UR4, URZ, !UP0 ;  /* 0x000000ff0400728c */ /* 0x000fc8000c702670 */
[----:B------:R-:W-:Y:S02]  /*10e0*/  USEL UR5, URZ, 0x1, !UP0 ;  /* 0x00000001ff057887 */ /* 0x000fe4000c000000 */
[----:B------:R-:W-:Y:S02]  /*10f0*/  UISETP.NE.AND UP0, UPT, UR4, URZ, UPT ;  /* 0x000000ff0400728c */ /* 0x000fe4000bf05270 */
[----:B------:R-:W-:-:S04]  /*1100*/  USEL UR4, URZ, 0x2, UP1 ;  /* 0x00000002ff047887 */ /* 0x000fc80008800000 */
[----:B------:R-:W-:-:S04]  /*1110*/  USEL UR4, UR4, 0x2, UP0 ;  /* 0x0000000204047887 */ /* 0x000fc80008000000 */
[----:B------:R-:W-:-:S06]  /*1120*/  UIADD3 UR4, UPT, UPT, UR5, UR4, URZ ;  /* 0x0000000405047290 */ /* 0x000fcc000fffe0ff */
[----:B------:R-:W-:Y:S02]  /*1130*/  MOV R2, UR4 ;  /* 0x0000000400027c02 */ /* 0x000fe40008000f00 */
.L_x_17:
[----:B------:R-:W-:Y:S05]  /*1140*/  BRA.U !UP2, `(.L_x_18) ;  /* 0x000000010ad47547 */ /* 0x000fea000b800000 */
[----:B------:R-:W1:Y:S01]  /*1150*/  LDCU.128 UR12, c[0x0][0xb10] ;  /* 0x00016200ff0c77ac */ /* 0x000e620008000c00 */
[----:B------:R-:W2:Y:S01]  /*1160*/  LDCU UR6, c[0x0][0x370] ;  /* 0x00006e00ff0677ac */ /* 0x000ea20008000800 */
[----:B------:R-:W3:Y:S01]  /*1170*/  LDCU UR5, c[0x0][0x374] ;  /* 0x00006e80ff0577ac */ /* 0x000ee20008000800 */
[----:B------:R-:W4:Y:S01]  /*1180*/  LDCU UR27, c[0x0][0xb0c] ;  /* 0x00016180ff1b77ac */ /* 0x000f220008000800 */
[----:B------:R-:W4:Y:S01]  /*1190*/  LDCU UR4, c[0x0][0xb20] ;  /* 0x00016400ff0477ac */ /* 0x000f220008000800 */
[----:B------:R-:W4:Y:S01]  /*11a0*/  LDCU.64 UR8, c[0x0][0xb28] ;  /* 0x00016500ff0877ac */ /* 0x000f220008000a00 */
[----:B-1----:R-:W-:Y:S02]  /*11b0*/  UISETP.NE.AND UP0, UPT, UR14, 0x1, UPT ;  /* 0x000000010e00788c */ /* 0x002fe4000bf05270 */
[----:B---3--:R-:W-:Y:S02]  /*11c0*/  UIMAD.WIDE.U32 UR10, UR5, UR15, URZ ;  /* 0x0000000f050a72a5 */ /* 0x008fe4000f8e00ff */
[----:B--2---:R-:W-:-:S02]  /*11d0*/  UIMAD.WIDE.U32 UR22, UR6, UR12, URZ ;  /* 0x0000000c061672a5 */ /* 0x004fc4000f8e00ff */
[----:B----4-:R-:W-:Y:S02]  /*11e0*/  UISETP.NE.AND UP1, UPT, UR27, 0x1, UPT ;  /* 0x000000011b00788c */ /* 0x010fe4000bf25270 */
[----:B------:R-:W-:Y:S01]  /*11f0*/  UISETP.NE.AND UP2, UPT, UR21, 0x1, UPT ;  /* 0x000000011500788c */ /* 0x000fe2000bf45270 */
[----:B------:R-:W-:Y:S02]  /*1200*/  UMOV UR10, UR11 ;  /* 0x0000000b000a7c82 */ /* 0x000fe40008000000 */
[----:B------:R-:W-:Y:S01]  /*1210*/  UMOV UR22, UR23 ;  /* 0x0000001700167c82 */ /* 0x000fe20008000000 */
[----:B------:R-:W-:Y:S02]  /*1220*/  @UP0 USHF.R.U32.HI UR5, URZ, UR4, UR10 ;  /* 0x00000004ff050299 */ /* 0x000fe4000801160a */
[----:B------:R-:W-:Y:S02]  /*1230*/  UIMAD.WIDE.U32 UR24, UR20, UR15, URZ ;  /* 0x0000000f141872a5 */ /* 0x000fe4000f8e00ff */
[----:B------:R-:W-:-:S02]  /*1240*/  UIMAD.WIDE.U32 UR10, UR5, UR8, URZ ;  /* 0x00000008050a72a5 */ /* 0x000fc4000f8e00ff */
[----:B------:R-:W-:Y:S02]  /*1250*/  @UP1 USHF.R.U32.HI UR6, URZ, UR13, UR22 ;  /* 0x0000000dff061299 */ /* 0x000fe40008011616 */
[----:B------:R-:W-:Y:S02]  /*1260*/  UIMAD.WIDE.U32 UR18, UR16, UR12, URZ ;  /* 0x0000000c101272a5 */ /* 0x000fe4000f8e00ff */
[----:B------:R-:W-:Y:S01]  /*1270*/  UIMAD.WIDE.U32 UR22, UR6, UR8, URZ ;  /* 0x00000008061672a5 */ /* 0x000fe2000f8e00ff */
[----:B------:R-:W-:Y:S01]  /*1280*/  UMOV UR24, UR25 ;  /* 0x0000001900187c82 */ /* 0x000fe20008000000 */
[----:B------:R-:W-:Y:S01]  /*1290*/  UMOV UR10, UR11 ;  /* 0x0000000b000a7c82 */ /* 0x000fe20008000000 */
[----:B------:R-:W-:Y:S02]  /*12a0*/  USHF.R.U32.HI UR24, URZ, UR4, UR24 ;  /* 0x00000004ff187299 */ /* 0x000fe40008011618 */
[----:B------:R-:W-:Y:S02]  /*12b0*/  @UP2 USHF.R.U32.HI UR5, URZ, UR9, UR10 ;  /* 0x00000009ff052299 */ /* 0x000fe4000801160a */
[----:B------:R-:W-:Y:S01]  /*12c0*/  UMOV UR7, UR23 ;  /* 0x0000001700077c82 */ /* 0x000fe20008000000 */
[----:B------:R-:W-:Y:S01]  /*12d0*/  UMOV UR18, UR19 ;  /* 0x0000001300127c82 */ /* 0x000fe20008000000 */
[----:B------:R-:W-:-:S02]  /*12e0*/  @UP2 USHF.R.U32.HI UR6, URZ, UR9, UR7 ;  /* 0x00000009ff062299 */ /* 0x000fc40008011607 */
[----:B------:R-:W-:Y:S02]  /*12f0*/  USHF.R.U32.HI UR13, URZ, UR13, UR18 ;  /* 0x0000000dff0d7299 */ /* 0x000fe40008011612 */
[----:B------:R-:W-:Y:S02]  /*1300*/  USEL UR4, UR20, UR24, !UP0 ;  /* 0x0000001814047287 */ /* 0x000fe4000c000000 */
[----:B------:R-:W-:Y:S02]  /*1310*/  UIMAD UR7, UR5, UR21, URZ ;  /* 0x00000015050772a4 */ /* 0x000fe4000f8e02ff */
[----:B------:R-:W-:Y:S02]  /*1320*/  USEL UR5, UR16, UR13, !UP1 ;  /* 0x0000000d10057287 */ /* 0x000fe4000c800000 */
[----:B------:R-:W-:Y:S02]  /*1330*/  UIMAD UR12, UR6, UR21, URZ ;  /* 0x00000015060c72a4 */ /* 0x000fe4000f8e02ff */
[----:B------:R-:W-:-:S02]  /*1340*/  UISETP.GE.AND UP0, UPT, UR4, UR7, UPT ;  /* 0x000000070400728c */ /* 0x000fc4000bf06270 */
[----:B------:R-:W-:Y:S02]  /*1350*/  UIMAD.WIDE.U32 UR10, UR4, UR8, URZ ;  /* 0x00000008040a72a5 */ /* 0x000fe4000f8e00ff */
[----:B------:R-:W-:Y:S02]  /*1360*/  UISETP.GE.OR UP0, UPT, UR5, UR12, UP0 ;  /* 0x0000000c0500728c */ /* 0x000fe40008706670 */
[----:B------:R-:W-:Y:S02]  /*1370*/  UIMAD.WIDE.U32 UR12, UR5, UR8, URZ ;  /* 0x00000008050c72a5 */ /* 0x000fe4000f8e00ff */
[----:B------:R-:W-:Y:S01]  /*1380*/  UIADD3 UR10, UPT, UPT, -UR4, URZ, URZ ;  /* 0x000000ff040a7290 */ /* 0x000fe2000fffe1ff */
[----:B------:R-:W-:Y:S01]  /*1390*/  UMOV UR8, UR11 ;  /* 0x0000000b00087c82 */ /* 0x000fe20008000000 */
[----:B------:R-:W-:Y:S02]  /*13a0*/  UIADD3 UR11, UPT, UPT, -UR5, URZ, URZ ;  /* 0x000000ff050b7290 */ /* 0x000fe4000fffe1ff */
[----:B------:R-:W-:-:S03]  /*13b0*/  USHF.R.U32.HI UR8, URZ, UR9, UR8 ;  /* 0x00000009ff087299 */ /* 0x000fc60008011608 */
[----:B------:R-:W-:Y:S01]  /*13c0*/  @!UP0 UMOV UR7, UR13 ;  /* 0x0000000d00078c82 */ /* 0x000fe20008000000 */
[----:B------:R-:W-:Y:S02]  /*13d0*/  UIMAD UR20, UR14, UR10, UR20 ;  /* 0x0000000a0e1472a4 */ /* 0x000fe4000f8e0214 */
[----:B------:R-:W-:Y:S02]  /*13e0*/  USEL UR8, UR4, UR8, !UP2 ;  /* 0x0000000804087287 */ /* 0x000fe4000d000000 */
[----:B------:R-:W-:Y:S02]  /*13f0*/  @!UP0 USHF.R.U32.HI UR7, URZ, UR9, UR7 ;  /* 0x00000009ff078299 */ /* 0x000fe40008011607 */
[----:B------:R-:W-:Y:S02]  /*1400*/  UIADD3 UR9, UPT, UPT, -UR8, URZ, URZ ;  /* 0x000000ff08097290 */ /* 0x000fe4000fffe1ff */
[----:B------:R-:W-:Y:S02]  /*1410*/  @!UP0 USEL UR7, UR5, UR7, !UP2 ;  /* 0x0000000705078287 */ /* 0x000fe4000d000000 */
[----:B------:R-:W-:-:S02]  /*1420*/  UIMAD UR9, UR21, UR9, UR4 ;  /* 0x00000009150972a4 */ /* 0x000fc4000f8e0204 */
[----:B------:R-:W-:Y:S02]  /*1430*/  @!UP0 UIADD3 UR8, UPT, UPT, UR8, -UR7, URZ ;  /* 0x8000000708088290 */ /* 0x000fe4000fffe0ff */
[----:B------:R-:W-:Y:S02]  /*1440*/  @!UP0 UIMAD UR6, UR9, UR6, UR7 ;  /* 0x00000006090682a4 */ /* 0x000fe4000f8e0207 */
[----:B------:R-:W-:Y:S02]  /*1450*/  @!UP0 UIMAD UR4, UR8, UR21, UR5 ;  /* 0x00000015080482a4 */ /* 0x000fe4000f8e0205 */
[----:B------:R-:W-:Y:S02]  /*1460*/  UIMAD UR16, UR27, UR11, UR16 ;  /* 0x0000000b1b1072a4 */ /* 0x000fe4000f8e0210 */
[----:B------:R-:W-:Y:S01]  /*1470*/  UIMAD UR20, UR4, UR14, UR20 ;  /* 0x0000000e041472a4 */ /* 0x000fe2000f8e0214 */
[----:B------:R-:W-:Y:S02]  /*1480*/  @!UP0 UMOV UR5, UR6 ;  /* 0x0000000600058c82 */ /* 0x000fe40008000000 */
[----:B------:R-:W-:-:S12]  /*1490*/  UIMAD UR16, UR5, UR27, UR16 ;  /* 0x0000001b051072a4 */ /* 0x000fd8000f8e0210 */
.L_x_18:
[----:B------:R-:W-:Y:S02]  /*14a0*/  UISETP.NE.AND UP1, UPT, UR28, 0x1, UPT ;  /* 0x000000011c00788c */ /* 0x000fe4000bf25270 */
[----:B------:R-:W-:Y:S02]  /*14b0*/  UISETP.NE.AND UP0, UPT, UR17, 0x2, UPT ;  /* 0x000000021100788c */ /* 0x000fe4000bf05270 */
[----:B------:R-:W-:-:S05]  /*14c0*/  ULOP3.LUT UR21, UR26, 0x800, URZ, 0xc0, !UPT ;  /* 0x000008001a157892 */ /* 0x000fca000f8ec0ff */
[----:B------:R-:W-:Y:S07]  /*14d0*/  BRA.U UP1, `(.L_x_19) ;  /* 0x0000000101447547 */ /* 0x000fee000b800000 */
[----:B------:R-:W1:Y:S01]  /*14e0*/  LDCU.128 UR8, c[0x0][0xb10] ;  /* 0x00016200ff0877ac */ /* 0x000e620008000c00 */
[----:B------:R-:W2:Y:S01]  /*14f0*/  LDCU UR12, c[0x0][0xb0c] ;  /* 0x00016180ff0c77ac */ /* 0x000ea20008000800 */
[----:B------:R-:W3:Y:S01]  /*1500*/  LDCU UR13, c[0x0][0xb20] ;  /* 0x00016400ff0d77ac */ /* 0x000ee20008000800 */
[----:B-1----:R-:W-:Y:S02]  /*1510*/  UIMAD.WIDE.U32 UR6, UR16, UR8, URZ ;  /* 0x00000008100672a5 */ /* 0x002fe4000f8e00ff */
[----:B------:R-:W-:Y:S02]  /*1520*/  UIMAD.WIDE.U32 UR4, UR20, UR11, URZ ;  /* 0x0000000b140472a5 */ /* 0x000fe4000f8e00ff */
[----:B--2---:R-:W-:Y:S02]  /*1530*/  UISETP.NE.AND UP2, UPT, UR12, 0x1, UPT ;  /* 0x000000010c00788c */ /* 0x004fe4000bf45270 */
[----:B------:R-:W-:Y:S01]  /*1540*/  UISETP.NE.AND UP1, UPT, UR10, 0x1, UPT ;  /* 0x000000010a00788c */ /* 0x000fe2000bf25270 */
[----:B------:R-:W-:-:S02]  /*1550*/  UMOV UR6, UR7 ;  /* 0x0000000700067c82 */ /* 0x000fc40008000000 */
[----:B------:R-:W-:Y:S01]  /*1560*/  UMOV UR4, UR5 ;  /* 0x0000000500047c82 */ /* 0x000fe20008000000 */
[----:B------:R-:W-:Y:S02]  /*1570*/  USHF.R.U32.HI UR6, URZ, UR9, UR6 ;  /* 0x00000009ff067299 */ /* 0x000fe40008011606 */
[----:B---3--:R-:W-:Y:S02]  /*1580*/  USHF.R.U32.HI UR4, URZ, UR13, UR4 ;  /* 0x0000000dff047299 */ /* 0x008fe40008011604 */
[----:B------:R-:W-:Y:S02]  /*1590*/  USEL UR5, UR16, UR6, !UP2 ;  /* 0x0000000610057287 */ /* 0x000fe4000d000000 */
[----:B------:R-:W-:-:S04]  /*15a0*/  USEL UR4, UR20, UR4, !UP1 ;  /* 0x0000000414047287 */ /* 0x000fc8000c800000 */
[----:B------:R-:W-:Y:S02]  /*15b0*/  UIADD3 UR6, UPT, UPT, UR5, -UR4, URZ ;  /* 0x8000000405067290 */ /* 0x000fe4000fffe0ff */
[----:B------:R-:W-:Y:S02]  /*15c0*/  UIADD3 UR4, UPT, UPT, -UR5, UR4, URZ ;  /* 0x0000000405047290 */ /* 0x000fe4000fffe1ff */
[----:B------:R-:W-:Y:S02]  /*15d0*/  UIMAD UR20, UR6, UR10, UR20 ;  /* 0x0000000a061472a4 */ /* 0x000fe4000f8e0214 */
[----:B------:R-:W-:-:S12]  /*15e0*/  UIMAD UR16, UR4, UR12, UR16 ;  /* 0x0000000c041072a4 */ /* 0x000fd8000f8e0210 */
.L_x_19:
[----:B------:R-:W-:Y:S05]  /*15f0*/  BRA.U !UP5, `(.L_x_20) ;  /* 0x000000010d0c7547 */ /* 0x000fea000b800000 */
[----:B------:R-:W-:Y:S01]  /*1600*/  UCGABAR_WAIT ;  /* 0x0000000000007dc7 */ /* 0x000fe20008000000 */
[----:B------:R-:W-:Y:S01]  /*1610*/  CCTL.IVALL ;  /* 0x00000000ff00798f */ /* 0x000fe20002000000 */
[----:B------:R-:W-:Y:S05]  /*1620*/  BRA `(.L_x_21) ;  /* 0x0000000000047947 */ /* 0x000fea0003800000 */
.L_x_20:
[----:B------:R-:W-:Y:S06]  /*1630*/  BAR.SYNC.DEFER_BLOCKING 0x0 ;  /* 0x0000000000007b1d */ /* 0x000fec0000010000 */
.L_x_21:
[----:B------:R-:W-:Y:S05]  /*1640*/  BRA.U UP0, `(.L_x_22) ;  /* 0x0000001100c07547 */ /* 0x000fea000b800000 */
[----:B------:R-:W1:Y:S01]  /*1650*/  LDCU UR6, c[0x0][0x38c] ;  /* 0x00007180ff0677ac */ /* 0x000e620008000800 */
[----:B------:R-:W-:Y:S01]  /*1660*/  PLOP3.LUT P1, PT, PT, PT, UP3, 0x80, 0x8 ;  /* 0x000000000008781c */ /* 0x000fe20003f2f038 */
[----:B------:R-:W-:Y:S01]  /*1670*/  IMAD.MOV.U32 R12, RZ, RZ, 0x1 ;  /* 0x00000001ff0c7424 */ /* 0x000fe200078e00ff */
[----:B------:R-:W-:Y:S01]  /*1680*/  ISETP.EQ.OR P2, PT, R0, RZ, P3 ;  /* 0x000000ff0000720c */ /* 0x000fe20001f42670 */
[----:B------:R-:W-:Y:S01]  /*1690*/  UISETP.NE.AND UP1, UPT, UR17, URZ, UPT ;  /* 0x000000ff1100728c */ /* 0x000fe2000bf25270 */
[----:B------:R-:W-:Y:S02]  /*16a0*/  PLOP3.LUT P1, PT, P1, PT, PT, 0x8, 0x80 ;  /* 0x000000000080781c */ /* 0x000fe40000f2e170 */
[----:B------:R-:W-:Y:S01]  /*16b0*/  CS2R R10, SRZ ;  /* 0x00000000000a7805 */ /* 0x000fe2000001ff00 */
[----:B------:R-:W-:Y:S01]  /*16c0*/  IMAD.MOV.U32 R9, RZ, RZ, RZ ;  /* 0x000000ffff097224 */ /* 0x000fe200078e00ff */
[----:B------:R-:W2:Y:S01]  /*16d0*/  LDCU UR39, c[0x0][0x370] ;  /* 0x00006e00ff2777ac */ /* 0x000ea20008000800 */
[----:B------:R-:W-:Y:S01]  /*16e0*/  IMAD.MOV.U32 R8, RZ, RZ, 0x1 ;  /* 0x00000001ff087424 */ /* 0x000fe200078e00ff */
[----:B------:R-:W-:Y:S01]  /*16f0*/  USEL UR25, UR43, 0x2, UP1 ;  /* 0x000000022b197887 */ /* 0x000fe20008800000 */
[----:B------:R-:W3:Y:S01]  /*1700*/  LDCU.64 UR28, c[0x0][0x348] ;  /* 0x00006900ff1c77ac */ /* 0x000ee20008000a00 */
[----:B-1----:R-:W-:-:S02]  /*1710*/  UIADD3 UR5, UPT, UPT, UR6, 0x1f, URZ ;  /* 0x0000001f06057890 */ /* 0x002fc4000fffe0ff */
[----:B------:R-:W-:Y:S02]  /*1720*/  USHF.R.U32.HI UR44, URZ, 0x5, UR21 ;  /* 0x00000005ff2c7899 */ /* 0x000fe40008011615 */
[----:B------:R-:W-:Y:S02]  /*1730*/  USHF.R.S32.HI UR4, URZ, 0x1f, UR5 ;  /* 0x0000001fff047899 */ /* 0x000fe40008011405 */
[----:B------:R-:W-:Y:S02]  /*1740*/  UIADD3 UR45, UPT, UPT, UR6, 0x3e, URZ ;  /* 0x0000003e062d7890 */ /* 0x000fe4000fffe0ff */
[----:B------:R-:W-:Y:S01]  /*1750*/  ULEA.HI UR4, UR4, UR5, URZ, 0x5 ;  /* 0x0000000504047291 */ /* 0x000fe2000f8f28ff */
[----:B------:R-:W1:Y:S03]  /*1760*/  LDCU UR38, c[0x0][0x374] ;  /* 0x00006e80ff2677ac */ /* 0x000e660008000800 */
[----:B------:R-:W-:-:S02]  /*1770*/  USHF.R.S32.HI UR41, URZ, 0x5, UR4 ;  /* 0x00000005ff297899 */ /* 0x000fc40008011404 */
[----:B------:R-:W-:Y:S02]  /*1780*/  UIADD3 UR4, UPT, UPT, UR6, -0x1, URZ ;  /* 0xffffffff06047890 */ /* 0x000fe4000fffe0ff */
[----:B------:R-:W-:Y:S02]  /*1790*/  UISETP.LT.U32.AND UP0, UPT, UR41, 0x4, UPT ;  /* 0x000000042900788c */ /* 0x000fe4000bf01070 */
[----:B------:R-:W-:Y:S02]  /*17a0*/  UISETP.GE.U32.AND UP2, UPT, UR4, -0x3f, UPT ;  /* 0xffffffc10400788c */ /* 0x000fe4000bf46070 */
[----:B------:R-:W-:Y:S01]  /*17b0*/  USEL UR40, UR41, 0x4, UP0 ;  /* 0x0000000429287887 */ /* 0x000fe20008000000 */
[----:B------:R-:W-:-:S03]  /*17c0*/  UMOV UR5, URZ ;  /* 0x000000ff00057c82 */ /* 0x000fc60008000000 */
[----:B------:R-:W-:Y:S02]  /*17d0*/  UIADD3 UR24, UPT, UPT, UR40, -0x1, URZ ;  /* 0xffffffff28187890 */ /* 0x000fe4000fffe0ff */
[----:B------:R-:W-:-:S03]  /*17e0*/  UIADD3 UR43, UPT, UPT, UR41, -UR40, URZ ;  /* 0x80000028292b7290 */ /* 0x000fc6000fffe0ff */
[----:B------:R-:W-:-:S04]  /*17f0*/  @UP2 UIADD3 UR24, UPT, UPT, UR40, URZ, URZ ;  /* 0x000000ff28182290 */ /* 0x000fc8000fffe0ff */
[----:B-123--:R-:W-:-:S12]  /*1800*/  UIADD3 UR24, UPT, UPT, UR24, 0x1, URZ ;  /* 0x0000000118187890 */ /* 0x00efd8000fffe0ff */
.L_x_42:
[----:B------:R-:W-:Y:S01]  /*1810*/  UISETP.NE.AND UP0, UPT, UR47, URZ, UPT ;  /* 0x000000ff2f00728c */ /* 0x000fe2000bf05270 */
[----:B-1----:R-:W1:Y:S08]  /*1820*/  S2UR UR47, SR_CgaCtaId ;  /* 0x00000000002f79c3 */ /* 0x002e700000008800 */
[----:B------:R-:W-:Y:S05]  /*1830*/  BRA.U UP0, `(.L_x_23) ;  /* 0x0000000100347547 */ /* 0x000fea000b800000 */
[----:B------:R-:W2:Y:S01]  /*1840*/  S2R R0, SR_CgaCtaId ;  /* 0x0000000000007919 */ /* 0x000ea20000008800 */
[----:B------:R-:W-:Y:S02]  /*1850*/  MOV R3, 0x400 ;  /* 0x0000040000037802 */ /* 0x000fe40000000f00 */
[----:B------:R-:W-:Y:S02]  /*1860*/  SHF.L.U32 R2, R8, 0x1f, RZ ;  /* 0x0000001f08027819 */ /* 0x000fe400000006ff */
[----:B--2---:R-:W-:-:S05]  /*1870*/  LEA R0, R0, R3, 0x18 ;  /* 0x0000000300007211 */ /* 0x004fca00078ec0ff */
[----:B------:R-:W-:-:S04]  /*1880*/  IMAD R3, R9, 0x8, R0 ;  /* 0x0000000809037824 */ /* 0x000fc800078e0200 */
[----:B------:R-:W2:Y:S02]  /*1890*/  SYNCS.PHASECHK.TRANS64.TRYWAIT P0, [R3+URZ+0x100], R2 ;  /* 0x00010002030075a7 */ /* 0x000ea400080011ff */
[----:B--2---:R-:W-:Y:S05]  /*18a0*/  @!P0 BRA `(.L_x_24) ;  /* 0x0000007800948947 */ /* 0x004fea0003800000 */
.L_x_138:
[----:B------:R-:W-:Y:S01]  /*18b0*/  VIADD R9, R9, 0x1 ;  /* 0x0000000109097836 */ /* 0x000fe20000000000 */
[----:B------:R2:W-:Y:S04]  /*18c0*/  SYNCS.ARRIVE.TRANS64.A1T0 RZ, [R3+URZ+0xf0], RZ ;  /* 0x0000f0ff03ff79a7 */ /* 0x0005e800081000ff */
[----:B------:R-:W-:-:S04]  /*18d0*/  ISETP.NE.AND P0, PT, R9, 0x2, PT ;  /* 0x000000020900780c */ /* 0x000fc80003f05270 */
[----:B------:R-:W-:Y:S02]  /*18e0*/  SEL R9, R9, RZ, P0 ;  /* 0x000000ff09097207 */ /* 0x000fe40000000000 */
[----:B--2---:R-:W-:-:S04]  /*18f0*/  SEL R3, RZ, 0x1, P0 ;  /* 0x00000001ff037807 */ /* 0x004fc80000000000 */
[----:B------:R-:W-:-:S07]  /*1900*/  LOP3.LUT R8, R8, R3, RZ, 0x3c, !PT ;  /* 0x0000000308087212 */ /* 0x000fce00078e3cff */
.L_x_23:
[----:B------:R-:W-:Y:S01]  /*1910*/  UMOV UR6, 0x400 ;  /* 0x0000040000067882 */ /* 0x000fe20000000000 */
[----:B------:R-:W-:Y:S01]  /*1920*/  SHF.L.U32 R0, R12, 0x1f, RZ ;  /* 0x0000001f0c007819 */ /* 0x000fe200000006ff */
[----:B-1----:R-:W-:Y:S02]  /*1930*/  ULEA UR6, UR47, UR6, 0x18 ;  /* 0x000000062f067291 */ /* 0x002fe4000f8ec0ff */
[----:B------:R-:W-:Y:S02]  /*1940*/  UISETP.GE.U32.AND UP0, UPT, UR45, 0x3f, UPT ;  /* 0x0000003f2d00788c */ /* 0x000fe4000bf06070 */
[----:B------:R-:W-:Y:S02]  /*1950*/  ULEA UR4, UR5, UR6, 0x3 ;  /* 0x0000000605047291 */ /* 0x000fe4000f8e18ff */
[----:B------:R-:W-:Y:S02]  /*1960*/  USHF.L.U32 UR11, UR20, 0x7, URZ ;  /* 0x00000007140b7899 */ /* 0x000fe400080006ff */
[----:B------:R-:W-:Y:S01]  /*1970*/  ULEA UR35, UR16, UR44, 0x7 ;  /* 0x0000002c10237291 */ /* 0x000fe2000f8e38ff */
[----:B------:R-:W-:-:S04]  /*1980*/  UMOV UR13, URZ ;  /* 0x000000ff000d7c82 */ /* 0x000fc80008000000 */
[----:B------:R1:W2:Y:S01]  /*1990*/  SYNCS.PHASECHK.TRANS64.TRYWAIT P0, [UR4+0x20], R0 ;  /* 0x00002000ff0075a7 */ /* 0x0002a20008001104 */
[----:B------:R-:W-:Y:S06]  /*19a0*/  BRA.U !UP0, `(.L_x_25) ;  /* 0x0000000108bc7547 */ /* 0x000fec000b800000 */
[----:B------:R-:W-:Y:S01]  /*19b0*/  UMOV UR7, URZ ;  /* 0x000000ff00077c82 */ /* 0x000fe20008000000 */
[----:B------:R-:W-:-:S05]  /*19c0*/  UMOV UR4, UR5 ;  /* 0x0000000500047c82 */ /* 0x000fca0008000000 */
.L_x_31:
[----:B------:R-:W-:Y:S01]  /*19d0*/  ULEA UR33, UR4, UR6, 0x3 ;  /* 0x0000000604217291 */ /* 0x000fe2000f8e18ff */
[----:B--2---:R-:W-:Y:S01]  /*19e0*/  @!P3 MOV R2, 0x4000 ;  /* 0x000040000002b802 */ /* 0x004fe20000000f00 */
[----:B--2-4-:R-:W-:Y:S10]  /*19f0*/  @P0 BRA `(.L_x_26) ;  /* 0x00000000000c0947 */ /* 0x014ff40003800000 */
[----:B------:R-:W-:-:S04]  /*1a00*/  SHF.L.U32 R3, R12, 0x1f, RZ ;  /* 0x0000001f0c037819 */ /* 0x000fc800000006ff */
[----:B------:R-:W2:Y:S02]  /*1a10*/  SYNCS.PHASECHK.TRANS64.TRYWAIT P0, [UR33+0x20], R3 ;  /* 0x00002003ff0075a7 */ /* 0x000ea40008001121 */
[----:B--2---:R-:W-:Y:S05]  /*1a20*/  @!P0 BRA `(.L_x_27) ;  /* 0x0000007800488947 */ /* 0x004fea0003800000 */
.L_x_26:
[----:B------:R2:W-:Y:S01]  /*1a30*/  @!P3 SYNCS.ARRIVE.TRANS64 RZ, [UR33], R2 ;  /* 0x00000002ffffb9a7 */ /* 0x0005e20008000021 */
[----:B------:R-:W-:-:S04]  /*1a40*/  ULOP3.LUT UR5, UR25, 0x2, URZ, 0xfc, !UPT ;  /* 0x0000000219057892 */ /* 0x000fc8000f8efcff */
[----:B------:R-:W-:-:S09]  /*1a50*/  UISETP.NE.AND UP0, UPT, UR5, 0x2, UPT ;  /* 0x000000020500788c */ /* 0x000fd2000bf05270 */
[----:B------:R-:W-:Y:S05]  /*1a60*/  BRA.U UP0, `(.L_x_28) ;  /* 0x0000000100047547 */ /* 0x000fea000b800000 */
[----:B------:R-:W-:Y:S05]  /*1a70*/  BPT.TRAP 0x1 ;  /* 0x000000040000795c */ /* 0x000fea0000300000 */
.L_x_28:
[----:B------:R-:W-:Y:S04]  /*1a80*/  BSSY.RECONVERGENT B0, `(.L_x_29) ;  /* 0x0000003000007945 */ /* 0x000fe80003800200 */
[----:B------:R-:W-:Y:S05]  /*1a90*/  @P2 BRA `(.L_x_30) ;  /* 0x0000000000042947 */ /* 0x000fea0003800000 */
[----:B------:R-:W-:Y:S05]  /*1aa0*/  BPT.TRAP 0x1 ;  /* 0x000000040000795c */ /* 0x000fea0000300000 */
.L_x_30:
[----:B------:R-:W-:Y:S05]  /*1ab0*/  BSYNC.RECONVERGENT B0 ;  /* 0x0000000000007941 */ /* 0x000fea0003800200 */
.L_x_29:
[----:B------:R-:W-:Y:S02]  /*1ac0*/  UIADD3 UR5, UPT, UPT, UR4, 0x1, URZ ;  /* 0x0000000104057890 */ /* 0x000fe4000fffe0ff */
[----:B------:R-:W-:Y:S02]  /*1ad0*/  UIADD3 UR16, UP1, UPT, UR28, 0x80, URZ ;  /* 0x000000801c107890 */ /* 0x000fe4000ff3e0ff */
[----:B------:R-:W-:Y:S02]  /*1ae0*/  UISETP.NE.AND UP0, UPT, UR5, 0x4, UPT ;  /* 0x000000040500788c */ /* 0x000fe4000bf05270 */
[----:B------:R-:W-:Y:S02]  /*1af0*/  USHF.L.U32 UR34, UR7, 0x5, URZ ;  /* 0x0000000507227899 */ /* 0x000fe400080006ff */
[----:B------:R-:W-:Y:S02]  /*1b00*/  USEL UR9, URZ, 0x1, UP0 ;  /* 0x00000001ff097887 */ /* 0x000fe40008000000 */
[----:B------:R-:W-:-:S02]  /*1b10*/  USEL UR5, UR5, URZ, UP0 ;  /* 0x000000ff05057287 */ /* 0x000fc40008000000 */
[----:B------:R-:W-:Y:S02]  /*1b20*/  UIADD3 UR14, UP0, UPT, UR28, 0x180, URZ ;  /* 0x000001801c0e7890 */ /* 0x000fe4000ff1e0ff */
[----:B------:R-:W-:Y:S01]  /*1b30*/  ULEA UR8, UR5, UR6, 0x3 ;  /* 0x0000000605087291 */ /* 0x000fe2000f8e18ff */
[----:B------:R-:W-:Y:S01]  /*1b40*/  LOP3.LUT R12, R12, UR9, RZ, 0x3c, !PT ;  /* 0x000000090c0c7c12 */ /* 0x000fe2000f8e3cff */
[----:B------:R-:W-:Y:S02]  /*1b50*/  UIADD3.X UR17, UPT, UPT, URZ, UR29, URZ, UP1, !UPT ;  /* 0x0000001dff117290 */ /* 0x000fe40008ffe4ff */
[----:B------:R-:W-:Y:S01]  /*1b60*/  UIADD3.X UR15, UPT, UPT, URZ, UR29, URZ, UP0, !UPT ;  /* 0x0000001dff0f7290 */ /* 0x000fe200087fe4ff */
[----:B-1----:R-:W-:Y:S01]  /*1b70*/  SHF.L.U32 R0, R12, 0x1f, RZ ;  /* 0x0000001f0c007819 */ /* 0x002fe200000006ff */
[----:B------:R-:W-:Y:S01]  /*1b80*/  UMOV UR18, 0x0 ;  /* 0x0000000000127882 */ /* 0x000fe20000000000 */
[----:B------:R-:W-:Y:S01]  /*1b90*/  UMOV UR19, 0x10000000 ;  /* 0x1000000000137882 */ /* 0x000fe20000000000 */
[----:B------:R-:W-:Y:S01]  /*1ba0*/  UMOV UR12, UR36 ;  /* 0x00000024000c7c82 */ /* 0x000fe20008000000 */
[----:B------:R3:W4:Y:S01]  /*1bb0*/  SYNCS.PHASECHK.TRANS64.TRYWAIT P0, [UR8+0x20], R0 ;  /* 0x00002000ff0075a7 */ /* 0x0007220008001108 */
[----:B------:R-:W-:Y:S01]  /*1bc0*/  USHF.L.U32 UR8, UR4, 0xd, URZ ;  /* 0x0000000d04087899 */ /* 0x000fe200080006ff */
[----:B------:R-:W-:-:S02]  /*1bd0*/  UMOV UR9, UR33 ;  /* 0x0000002100097c82 */ /* 0x000fc40008000000 */
[----:B------:R-:W-:Y:S01]  /*1be0*/  UMOV UR4, 0x30000 ;  /* 0x0003000000047882 */ /* 0x000fe20000000000 */
[----:B------:R-:W-:Y:S02]  /*1bf0*/  ULEA UR32, UR21, UR8, 0x1 ;  /* 0x0000000815207291 */ /* 0x000fe4000f8e08ff */
[----:B------:R-:W-:Y:S02]  /*1c00*/  UIADD3 UR8, UPT, UPT, UR6, 0x10400, UR8 ;  /* 0x0001040006087890 */ /* 0x000fe4000fffe008 */
[----:B------:R-:W-:Y:S01]  /*1c10*/  UIADD3 UR32, UPT, UPT, UR6, 0x8400, UR32 ;  /* 0x0000840006207890 */ /* 0x000fe2000fffe020 */
[----:B------:R-:W-:Y:S01]  /*1c20*/  UMOV UR10, UR34 ;  /* 0x00000022000a7c82 */ /* 0x000fe20008000000 */
[----:B------:R-:W-:Y:S01]  /*1c30*/  UIADD3 UR7, UPT, UPT, UR7, 0x1, URZ ;  /* 0x0000000107077890 */ /* 0x000fe2000fffe0ff */
[----:B------:R-:W-:-:S03]  /*1c40*/  UMOV UR13, UR24 ;  /* 0x00000018000d7c82 */ /* 0x000fc60008000000 */
[----:B------:R-:W-:-:S03]  /*1c50*/  UISETP.NE.AND UP0, UPT, UR7, UR24, UPT ;  /* 0x000000180700728c */ /* 0x000fc6000bf05270 */
[----:B------:R1:W-:Y:S01]  /*1c60*/  UTMALDG.3D.MULTICAST [UR32], [UR16], UR4, desc[UR18] ;  /* 0x00001220100073b4 */ /* 0x0003e20008011804 */
[----:B------:R3:W-:Y:S01]  /*1c70*/  UTMALDG.3D [UR8], [UR14], desc[UR18] ;  /* 0x000012080e0075b4 */ /* 0x0007e20008011000 */
[----:B-1----:R-:W-:-:S04]  /*1c80*/  UMOV UR4, UR5 ;  /* 0x0000000500047c82 */ /* 0x002fc80008000000 */
[----:B---3--:R-:W-:Y:S05]  /*1c90*/  BRA.U UP0, `(.L_x_31) ;  /* 0xfffffffd004c7547 */ /* 0x008fea000b83ffff */
.L_x_25:
[----:B------:R-:W-:Y:S01]  /*1ca0*/  ULEA UR4, UR5, UR6, 0x3 ;  /* 0x0000000605047291 */ /* 0x000fe2000f8e18ff */
[----:B-1----:R-:W-:Y:S01]  /*1cb0*/  SHF.L.U32 R0, R12, 0x1f, RZ ;  /* 0x0000001f0c007819 */ /* 0x002fe200000006ff */
[----:B------:R-:W-:Y:S01]  /*1cc0*/  @!P1 SYNCS.ARRIVE.TRANS64.A1T0 RZ, [UR6+0x88], RZ ;  /* 0x000088ffffff99a7 */ /* 0x000fe20008100006 */
[----:B------:R-:W-:-:S06]  /*1cd0*/  UISETP.GT.AND UP0, UPT, UR41, UR40, UPT ;  /* 0x000000282900728c */ /* 0x000fcc000bf04270 */
[----:B--2-4-:R1:W2:Y:S03]  /*1ce0*/  SYNCS.PHASECHK.TRANS64.TRYWAIT P0, [UR4+0x20], R0 ;  /* 0x00002000ff0075a7 */ /* 0x0142a60008001104 */
[----:B------:R-:W-:Y:S05]  /*1cf0*/  BRA.U !UP0, `(.L_x_32) ;  /* 0x0000000108c07547 */ /* 0x000fea000b800000 */
[----:B------:R-:W-:Y:S01]  /*1d00*/  UIADD3 UR26, UPT, UPT, UR43, UR13, URZ ;  /* 0x0000000d2b1a7290 */ /* 0x000fe2000fffe0ff */
[----:B------:R-:W-:-:S11]  /*1d10*/  UMOV UR4, UR5 ;  /* 0x0000000500047c82 */ /* 0x000fd60008000000 */
.L_x_38:
[----:B------:R-:W-:Y:S01]  /*1d20*/  ULEA UR17, UR4, UR6, 0x3 ;  /* 0x0000000604117291 */ /* 0x000fe2000f8e18ff */
[----:B--2---:R-:W-:Y:S01]  /*1d30*/  @!P3 MOV R2, 0x4000 ;  /* 0x000040000002b802 */ /* 0x004fe20000000f00 */
[----:B--2-4-:R-:W-:Y:S10]  /*1d40*/  @P0 BRA `(.L_x_33) ;  /* 0x00000000000c0947 */ /* 0x014ff40003800000 */
[----:B------:R-:W-:-:S04]  /*1d50*/  SHF.L.U32 R3, R12, 0x1f, RZ ;  /* 0x0000001f0c037819 */ /* 0x000fc800000006ff */
[----:B------:R-:W2:Y:S02]  /*1d60*/  SYNCS.PHASECHK.TRANS64.TRYWAIT P0, [UR17+0x20], R3 ;  /* 0x00002003ff0075a7 */ /* 0x000ea40008001111 */
[----:B--2---:R-:W-:Y:S05]  /*1d70*/  @!P0 BRA `(.L_x_34) ;  /* 0x00000074008c8947 */ /* 0x004fea0003800000 */
.L_x_33:
[----:B------:R2:W-:Y:S01]  /*1d80*/  @!P3 SYNCS.ARRIVE.TRANS64 RZ, [UR17], R2 ;  /* 0x00000002ffffb9a7 */ /* 0x0005e20008000011 */
[----:B------:R-:W-:-:S04]  /*1d90*/  ULOP3.LUT UR5, UR25, 0x2, URZ, 0xfc, !UPT ;  /* 0x0000000219057892 */ /* 0x000fc8000f8efcff */
[----:B------:R-:W-:-:S09]  /*1da0*/  UISETP.NE.AND UP0, UPT, UR5, 0x2, UPT ;  /* 0x000000020500788c */ /* 0x000fd2000bf05270 */
[----:B------:R-:W-:Y:S05]  /*1db0*/  BRA.U UP0, `(.L_x_35) ;  /* 0x0000000100047547 */ /* 0x000fea000b800000 */
[----:B------:R-:W-:Y:S05]  /*1dc0*/  BPT.TRAP 0x1 ;  /* 0x000000040000795c */ /* 0x000fea0000300000 */
.L_x_35:
[----:B------:R-:W-:Y:S04]  /*1dd0*/  BSSY.RECONVERGENT B0, `(.L_x_36) ;  /* 0x0000003000007945 */ /* 0x000fe80003800200 */
[----:B------:R-:W-:Y:S05]  /*1de0*/  @P2 BRA `(.L_x_37) ;  /* 0x0000000000042947 */ /* 0x000fea0003800000 */
[----:B------:R-:W-:Y:S05]  /*1df0*/  BPT.TRAP 0x1 ;  /* 0x000000040000795c */ /* 0x000fea0000300000 */
.L_x_37:
[----:B------:R-:W-:Y:S05]  /*1e00*/  BSYNC.RECONVERGENT B0 ;  /* 0x0000000000007941 */ /* 0x000fea0003800200 */
.L_x_36:
[----:B------:R-:W-:Y:S02]  /*1e10*/  UIADD3 UR5, UPT, UPT, UR4, 0x1, URZ ;  /* 0x0000000104057890 */ /* 0x000fe4000fffe0ff */
[----:B------:R-:W-:Y:S02]  /*1e20*/  UIADD3 UR14, UP1, UPT, UR28, 0x80, URZ ;  /* 0x000000801c0e7890 */ /* 0x000fe4000ff3e0ff */
[----:B------:R-:W-:Y:S02]  /*1e30*/  UISETP.NE.AND UP0, UPT, UR5, 0x4, UPT ;  /* 0x000000040500788c */ /* 0x000fe4000bf05270 */
[----:B------:R-:W-:Y:S02]  /*1e40*/  USHF.L.U32 UR18, UR13, 0x5, URZ ;  /* 0x000000050d127899 */ /* 0x000fe400080006ff */
[----:B------:R-:W-:Y:S02]  /*1e50*/  USEL UR8, URZ, 0x1, UP0 ;  /* 0x00000001ff087887 */ /* 0x000fe40008000000 */
[----:B------:R-:W-:-:S02]  /*1e60*/  USEL UR5, UR5, URZ, UP0 ;  /* 0x000000ff05057287 */ /* 0x000fc40008000000 */
[----:B------:R-:W-:Y:S02]  /*1e70*/  UIADD3 UR22, UP0, UPT, UR28, 0x180, URZ ;  /* 0x000001801c167890 */ /* 0x000fe4000ff1e0ff */
[----:B------:R-:W-:Y:S01]  /*1e80*/  LOP3.LUT R12, R12, UR8, RZ, 0x3c, !PT ;  /* 0x000000080c0c7c12 */ /* 0x000fe2000f8e3cff */
[----:B------:R-:W-:Y:S02]  /*1e90*/  USHF.L.U32 UR8, UR4, 0xd, URZ ;  /* 0x0000000d04087899 */ /* 0x000fe400080006ff */
[----:B------:R-:W-:Y:S01]  /*1ea0*/  ULEA UR7, UR5, UR6, 0x3 ;  /* 0x0000000605077291 */ /* 0x000fe2000f8e18ff */
[----:B-1----:R-:W-:Y:S01]  /*1eb0*/  SHF.L.U32 R0, R12, 0x1f, RZ ;  /* 0x0000001f0c007819 */ /* 0x002fe200000006ff */
[----:B------:R-:W-:Y:S02]  /*1ec0*/  ULEA UR16, UR21, UR8, 0x1 ;  /* 0x0000000815107291 */ /* 0x000fe4000f8e08ff */
[----:B------:R-:W-:Y:S02]  /*1ed0*/  UIADD3.X UR15, UPT, UPT, URZ, UR29, URZ, UP1, !UPT ;  /* 0x0000001dff0f7290 */ /* 0x000fe40008ffe4ff */
[----:B------:R-:W-:-:S02]  /*1ee0*/  UIADD3 UR16, UPT, UPT, UR6, 0x8400, UR16 ;  /* 0x0000840006107890 */ /* 0x000fc4000fffe010 */
[----:B------:R-:W-:Y:S01]  /*1ef0*/  UIADD3 UR8, UPT, UPT, UR6, 0x10400, UR8 ;  /* 0x0001040006087890 */ /* 0x000fe2000fffe008 */
[----:B------:R3:W4:Y:S01]  /*1f00*/  SYNCS.PHASECHK.TRANS64.TRYWAIT P0, [UR7+0x20], R0 ;  /* 0x00002000ff0075a7 */ /* 0x0007220008001107 */
[----:B------:R-:W-:Y:S01]  /*1f10*/  UIADD3.X UR23, UPT, UPT, URZ, UR29, URZ, UP0, !UPT ;  /* 0x0000001dff177290 */ /* 0x000fe200087fe4ff */
[----:B------:R-:W-:Y:S01]  /*1f20*/  UMOV UR4, 0x30000 ;  /* 0x0003000000047882 */ /* 0x000fe20000000000 */
[----:B------:R-:W-:Y:S01]  /*1f30*/  UMOV UR30, 0x0 ;  /* 0x00000000001e7882 */ /* 0x000fe20000000000 */
[----:B------:R-:W-:Y:S01]  /*1f40*/  UMOV UR31, 0x10000000 ;  /* 0x10000000001f7882 */ /* 0x000fe20000000000 */
[----:B------:R-:W-:Y:S01]  /*1f50*/  UMOV UR19, UR35 ;  /* 0x0000002300137c82 */ /* 0x000fe20008000000 */
[----:B------:R-:W-:Y:S01]  /*1f60*/  UMOV UR20, UR36 ;  /* 0x0000002400147c82 */ /* 0x000fe20008000000 */
[----:B------:R-:W-:Y:S01]  /*1f70*/  UMOV UR12, UR36 ;  /* 0x00000024000c7c82 */ /* 0x000fe20008000000 */
[----:B------:R-:W-:Y:S01]  /*1f80*/  UMOV UR9, UR17 ;  /* 0x0000001100097c82 */ /* 0x000fe20008000000 */
[----:B------:R-:W-:Y:S01]  /*1f90*/  UMOV UR10, UR18 ;  /* 0x00000012000a7c82 */ /* 0x000fe20008000000 */
[----:B------:R1:W-:Y:S01]  /*1fa0*/  UTMALDG.3D.MULTICAST [UR16], [UR14], UR4, desc[UR30] ;  /* 0x00001e100e0073b4 */ /* 0x0003e20008011804 */
[----:B------:R-:W-:-:S04]  /*1fb0*/  UIADD3 UR13, UPT, UPT, UR13, 0x1, URZ ;  /* 0x000000010d0d7890 */ /* 0x000fc8000fffe0ff */
[----:B------:R-:W-:Y:S01]  /*1fc0*/  UISETP.NE.AND UP0, UPT, UR13, UR26, UPT ;  /* 0x0000001a0d00728c */ /* 0x000fe2000bf05270 */
[----:B------:R3:W-:Y:S01]  /*1fd0*/  UTMALDG.3D [UR8], [UR22], desc[UR30] ;  /* 0x00001e08160075b4 */ /* 0x0007e20008011000 */
[----:B-1----:R-:W-:-:S07]  /*1fe0*/  UMOV UR4, UR5 ;  /* 0x0000000500047c82 */ /* 0x002fce0008000000 */
[----:B---3--:R-:W-:Y:S05]  /*1ff0*/  BRA.U UP0, `(.L_x_38) ;  /* 0xfffffffd00487547 */ /* 0x008fea000b83ffff */
.L_x_32:
[C---:B------:R-:W-:Y:S01]  /*2000*/  LEA R3, R11.reuse, UR6, 0x3 ;  /* 0x000000060b037c11 */ /* 0x040fe2000f8e18ff */
[----:B------:R-:W-:Y:S01]  /*2010*/  NOP ;  /* 0x0000000000007918 */ /* 0x000fe20000000000 */
[----:B-1----:R-:W-:Y:S02]  /*2020*/  SHF.L.U32 R0, R10, 0x1f, RZ ;  /* 0x0000001f0a007819 */ /* 0x002fe400000006ff */
[----:B------:R-:W-:Y:S02]  /*2030*/  LEA R5, R11, UR6, 0x4 ;  /* 0x000000060b057c11 */ /* 0x000fe4000f8e20ff */
[----:B--2-4-:R-:W1:Y:S02]  /*2040*/  SYNCS.PHASECHK.TRANS64.TRYWAIT P0, [R3+URZ+0x90], R0 ;  /* 0x00009000030075a7 */ /* 0x014e6400080011ff */
[----:B-1----:R-:W-:Y:S05]  /*2050*/  @!P0 BRA `(.L_x_39) ;  /* 0x0000007000ec8947 */ /* 0x002fea0003800000 */
.L_x_141:
[----:B------:R-:W2:Y:S01]  /*2060*/  LDS.128 R4, [R5+0x120] ;  /* 0x0001200005047984 */ /* 0x000ea20000000c00 */
[----:B------:R-:W-:Y:S01]  /*2070*/  UISETP.GE.AND UP0, UPT, UR42, 0x1, UPT ;  /* 0x000000012a00788c */ /* 0x000fe2000bf06270 */
[----:B------:R-:W-:Y:S01]  /*2080*/  @!PT LDS RZ, [RZ] ;  /* 0x00000000fffff984 */ /* 0x000fe20000000800 */
[----:B------:R-:W-:Y:S01]  /*2090*/  @!PT LDS RZ, [RZ] ;  /* 0x00000000fffff984 */ /* 0x000fe20000000800 */
[----:B------:R-:W-:Y:S01]  /*20a0*/  @!PT LDS RZ, [RZ] ;  /* 0x00000000fffff984 */ /* 0x000fe20000000800 */
[----:B------:R-:W-:Y:S01]  /*20b0*/  @!PT LDS RZ, [RZ] ;  /* 0x00000000fffff984 */ /* 0x000fe20000000800 */
[----:B------:R3:W-:Y:S06]  /*20c0*/  MEMBAR.ALL.CTA ;  /* 0x0000000000007992 */ /* 0x0007ec0000008000 */
[----:B---3--:R-:W3:Y:S01]  /*20d0*/  FENCE.VIEW.ASYNC.S ;  /* 0x00000000000073c6 */ /* 0x008ee20000000000 */
[----:B--2---:R-:W-:-:S13]  /*20e0*/  LOP3.LUT P0, RZ, R6, 0x1, RZ, 0xc0, !PT ;  /* 0x0000000106ff7812 */ /* 0x004fda000780c0ff */
[----:B---3--:R-:W-:Y:S01]  /*20f0*/  VOTEU.ANY UP1, P0 ;  /* 0x0000000000ff7886 */ /* 0x008fe20000020100 */
[----:B------:R-:W-:-:S13]  /*2100*/  PLOP3.LUT P0, PT, PT, PT, UP1, 0x80, 0x8 ;  /* 0x000000000008781c */ /* 0x000fda0003f0f018 */
[----:B-1----:R-:W-:Y:S02]  /*2110*/  @P0 LOP3.LUT R0, R5, 0xffff, RZ, 0xc0, !PT ;  /* 0x0000ffff05000812 */ /* 0x002fe400078ec0ff */
[----:B------:R-:W-:Y:S02]  /*2120*/  @P0 MOV R2, R4 ;  /* 0x0000000400020202 */ /* 0x000fe40000000f00 */
[----:B------:R-:W-:Y:S01]  /*2130*/  @P0 R2UR UR7, R0 ;  /* 0x00000000000702ca */ /* 0x000fe200000e0000 */
[----:B------:R-:W-:Y:S01]  /*2140*/  VIADD R0, R3, 0xa0 ;  /* 0x000000a003007836 */ /* 0x000fe20000000000 */
[----:B------:R-:W-:Y:S02]  /*2150*/  @P0 SHF.R.U32.HI R4, RZ, 0x10, R5 ;  /* 0x00000010ff040819 */ /* 0x000fe40000011605 */
[----:B------:R-:W-:Y:S02]  /*2160*/  @P0 R2UR UR8, R2 ;  /* 0x00000000020802ca */ /* 0x000fe400000e0000 */
[----:B------:R-:W-:-:S02]  /*2170*/  PRMT R0, RZ, 0x654, R0 ;  /* 0x00000654ff007816 */ /* 0x000fc40000000000 */
[----:B------:R-:W-:Y:S02]  /*2180*/  @P0 R2UR UR4, R4 ;  /* 0x00000000040402ca */ /* 0x000fe400000e0000 */
[----:B------:R1:W-:Y:S03]  /*2190*/  SYNCS.ARRIVE.TRANS64.RED.A1T0 RZ, [R0+URZ], RZ ;  /* 0x000000ff00ff79a7 */ /* 0x0003e600081004ff */
[----:B------:R-:W-:-:S04]  /*21a0*/  @UP1 UMOV UR27, UR7 ;  /* 0x00000007001b1c82 */ /* 0x000fc80008000000 */
[----:B------:R-:W-:-:S04]  /*21b0*/  @UP1 UMOV UR37, UR8 ;  /* 0x0000000800251c82 */ /* 0x000fc80008000000 */
[----:B------:R-:W-:Y:S01]  /*21c0*/  @UP1 UMOV UR36, UR4 ;  /* 0x0000000400241c82 */ /* 0x000fe20008000000 */
[----:B------:R-:W-:Y:S05]  /*21d0*/  BRA.U !UP0, `(.L_x_40) ;  /* 0x0000000108d47547 */ /* 0x000fea000b800000 */
[----:B------:R-:W2:Y:S01]  /*21e0*/  LDCU.128 UR12, c[0x0][0xb10] ;  /* 0x00016200ff0c77ac */ /* 0x000ea20008000c00 */
[----:B------:R-:W3:Y:S01]  /*21f0*/  LDCU UR26, c[0x0][0xb20] ;  /* 0x00016400ff1a77ac */ /* 0x000ee20008000800 */
[----:B------:R-:W4:Y:S01]  /*2200*/  LDCU UR20, c[0x0][0xb0c] ;  /* 0x00016180ff1477ac */ /* 0x000f220008000800 */
[----:B------:R-:W1:Y:S01]  /*2210*/  LDCU.64 UR10, c[0x0][0xb28] ;  /* 0x00016500ff0a77ac */ /* 0x000e620008000a00 */
[----:B------:R-:W-:Y:S02]  /*2220*/  UISETP.NE.AND UP3, UPT, UR42, 0x1, UPT ;  /* 0x000000012a00788c */ /* 0x000fe4000bf65270 */
[----:B--2---:R-:W-:Y:S02]  /*2230*/  UIMAD.WIDE.U32 UR16, UR38, UR15, URZ ;  /* 0x0000000f261072a5 */ /* 0x004fe4000f8e00ff */
[----:B------:R-:W-:Y:S02]  /*2240*/  UIMAD.WIDE.U32 UR8, UR39, UR12, URZ ;  /* 0x0000000c270872a5 */ /* 0x000fe4000f8e00ff */
[----:B------:R-:W-:-:S02]  /*2250*/  UISETP.NE.AND UP0, UPT, UR14, 0x1, UPT ;  /* 0x000000010e00788c */ /* 0x000fc4000bf05270 */
[----:B------:R-:W-:Y:S01]  /*2260*/  UIMAD.WIDE.U32 UR22, UR27, UR15, URZ ;  /* 0x0000000f1b1672a5 */ /* 0x000fe2000f8e00ff */
[----:B------:R-:W-:Y:S02]  /*2270*/  UMOV UR16, UR17 ;  /* 0x0000001100107c82 */ /* 0x000fe40008000000 */
[----:B------:R-:W-:Y:S01]  /*2280*/  UMOV UR8, UR9 ;  /* 0x0000000900087c82 */ /* 0x000fe20008000000 */
[----:B---3--:R-:W-:Y:S02]  /*2290*/  USHF.R.U32.HI UR16, URZ, UR26, UR16 ;  /* 0x0000001aff107299 */ /* 0x008fe40008011610 */
[----:B----4-:R-:W-:Y:S02]  /*22a0*/  UISETP.NE.AND UP2, UPT, UR20, 0x1, UPT ;  /* 0x000000011400788c */ /* 0x010fe4000bf45270 */
[----:B------:R-:W-:Y:S02]  /*22b0*/  USHF.R.U32.HI UR8, URZ, UR13, UR8 ;  /* 0x0000000dff087299 */ /* 0x000fe40008011608 */
[----:B------:R-:W-:-:S02]  /*22c0*/  USEL UR7, UR38, UR16, !UP0 ;  /* 0x0000001026077287 */ /* 0x000fc4000c000000 */
[----:B------:R-:W-:Y:S02]  /*22d0*/  USEL UR8, UR39, UR8, !UP2 ;  /* 0x0000000827087287 */ /* 0x000fe4000d000000 */
[----:B-1----:R-:W-:Y:S01]  /*22e0*/  UIMAD.WIDE.U32 UR16, UR7, UR10, URZ ;  /* 0x0000000a071072a5 */ /* 0x002fe2000f8e00ff */
[----:B------:R-:W-:Y:S01]  /*22f0*/  UMOV UR4, UR23 ;  /* 0x0000001700047c82 */ /* 0x000fe20008000000 */
[----:B------:R-:W-:Y:S02]  /*2300*/  UIMAD.WIDE.U32 UR18, UR37, UR12, URZ ;  /* 0x0000000c251272a5 */ /* 0x000fe4000f8e00ff */
[----:B------:R-:W-:-:S03]  /*2310*/  UIMAD.WIDE.U32 UR22, UR8, UR10, URZ ;  /* 0x0000000a081672a5 */ /* 0x000fc6000f8e00ff */
[----:B------:R-:W-:Y:S01]  /*2320*/  UMOV UR16, UR17 ;  /* 0x0000001100107c82 */ /* 0x000fe20008000000 */
[----:B------:R-:W-:Y:S02]  /*2330*/  USHF.R.U32.HI UR4, URZ, UR26, UR4 ;  /* 0x0000001aff047299 */ /* 0x000fe40008011604 */
[----:B------:R-:W-:Y:S01]  /*2340*/  @UP3 USHF.R.U32.HI UR7, URZ, UR11, UR16 ;  /* 0x0000000bff073299 */ /* 0x000fe20008011610 */
[----:B------:R-:W-:Y:S01]  /*2350*/  UMOV UR18, UR19 ;  /* 0x0000001300127c82 */ /* 0x000fe20008000000 */
[----:B------:R-:W-:Y:S01]  /*2360*/  UMOV UR22, UR23 ;  /* 0x0000001700167c82 */ /* 0x000fe20008000000 */
[----:B------:R-:W-:Y:S02]  /*2370*/  USHF.R.U32.HI UR13, URZ, UR13, UR18 ;  /* 0x0000000dff0d7299 */ /* 0x000fe40008011612 */
[----:B------:R-:W-:Y:S02]  /*2380*/  USEL UR4, UR27, UR4, !UP0 ;  /* 0x000000041b047287 */ /* 0x000fe4000c000000 */
[----:B------:R-:W-:-:S02]  /*2390*/  @UP3 USHF.R.U32.HI UR8, URZ, UR11, UR22 ;  /* 0x0000000bff083299 */ /* 0x000fc40008011616 */
[----:B------:R-:W-:Y:S02]  /*23a0*/  UIMAD UR9, UR42, UR7, URZ ;  /* 0x000000072a0972a4 */ /* 0x000fe4000f8e02ff */
[----:B------:R-:W-:Y:S02]  /*23b0*/  USEL UR7, UR37, UR13, !UP2 ;  /* 0x0000000d25077287 */ /* 0x000fe4000d000000 */
[----:B------:R-:W-:Y:S02]  /*23c0*/  UIMAD UR12, UR42, UR8, URZ ;  /* 0x000000082a0c72a4 */ /* 0x000fe4000f8e02ff */
[----:B------:R-:W-:Y:S02]  /*23d0*/  UISETP.GE.AND UP0, UPT, UR4, UR9, UPT ;  /* 0x000000090400728c */ /* 0x000fe4000bf06270 */
[----:B------:R-:W-:Y:S02]  /*23e0*/  UIMAD.WIDE.U32 UR16, UR4, UR10, URZ ;  /* 0x0000000a041072a5 */ /* 0x000fe4000f8e00ff */
[----:B------:R-:W-:-:S02]  /*23f0*/  UISETP.GE.OR UP0, UPT, UR7, UR12, UP0 ;  /* 0x0000000c0700728c */ /* 0x000fc40008706670 */
        /* <DEDUP_REMOVED lines=19> */
.L_x_40:
[----:B------:R-:W2:Y:S02]  /*2530*/  LDCU UR4, c[0x0][0xb30] ;  /* 0x00016600ff0477ac */ /* 0x000ea40008000800 */
[----:B--2---:R-:W-:-:S09]  /*2540*/  UISETP.NE.AND UP0, UPT, UR4, 0x1, UPT ;  /* 0x000000010400788c */ /* 0x004fd2000bf05270 */
[----:B------:R-:W-:Y:S05]  /*2550*/  BRA.U UP0, `(.L_x_41) ;  /* 0x0000000100447547 */ /* 0x000fea000b800000 */
[----:B------:R-:W2:Y:S01]  /*2560*/  LDCU.128 UR12, c[0x0][0xb10] ;  /* 0x00016200ff0c77ac */ /* 0x000ea20008000c00 */
[----:B------:R-:W3:Y:S01]  /*2570*/  LDCU UR16, c[0x0][0xb0c] ;  /* 0x00016180ff1077ac */ /* 0x000ee20008000800 */
[----:B------:R-:W4:Y:S01]  /*2580*/  LDCU UR17, c[0x0][0xb20] ;  /* 0x00016400ff1177ac */ /* 0x000f220008000800 */
[----:B--2---:R-:W-:Y:S02]  /*2590*/  UIMAD.WIDE.U32 UR10, UR37, UR12, URZ ;  /* 0x0000000c250a72a5 */ /* 0x004fe4000f8e00ff */
[----:B------:R-:W-:Y:S02]  /*25a0*/  UIMAD.WIDE.U32 UR8, UR27, UR15, URZ ;  /* 0x0000000f1b0872a5 */ /* 0x000fe4000f8e00ff */
[----:B---3--:R-:W-:Y:S02]  /*25b0*/  UISETP.NE.AND UP2, UPT, UR16, 0x1, UPT ;  /* 0x000000011000788c */ /* 0x008fe4000bf45270 */
[----:B------:R-:W-:Y:S01]  /*25c0*/  UISETP.NE.AND UP0, UPT, UR14, 0x1, UPT ;  /* 0x000000010e00788c */ /* 0x000fe2000bf05270 */
[----:B------:R-:W-:-:S02]  /*25d0*/  UMOV UR7, UR11 ;  /* 0x0000000b00077c82 */ /* 0x000fc40008000000 */
[----:B------:R-:W-:Y:S01]  /*25e0*/  UMOV UR4, UR9 ;  /* 0x0000000900047c82 */ /* 0x000fe20008000000 */
[----:B------:R-:W-:Y:S02]  /*25f0*/  USHF.R.U32.HI UR7, URZ, UR13, UR7 ;  /* 0x0000000dff077299 */ /* 0x000fe40008011607 */
[----:B----4-:R-:W-:Y:S02]  /*2600*/  USHF.R.U32.HI UR4, URZ, UR17, UR4 ;  /* 0x00000011ff047299 */ /* 0x010fe40008011604 */
[----:B------:R-:W-:Y:S02]  /*2610*/  USEL UR7, UR37, UR7, !UP2 ;  /* 0x0000000725077287 */ /* 0x000fe4000d000000 */
[----:B------:R-:W-:-:S04]  /*2620*/  USEL UR4, UR27, UR4, !UP0 ;  /* 0x000000041b047287 */ /* 0x000fc8000c000000 */
[----:B------:R-:W-:Y:S02]  /*2630*/  UIADD3 UR8, UPT, UPT, UR7, -UR4, URZ ;  /* 0x8000000407087290 */ /* 0x000fe4000fffe0ff */
[----:B------:R-:W-:Y:S02]  /*2640*/  UIADD3 UR4, UPT, UPT, -UR7, UR4, URZ ;  /* 0x0000000407047290 */ /* 0x000fe4000fffe1ff */
[----:B------:R-:W-:Y:S02]  /*2650*/  UIMAD UR27, UR8, UR14, UR27 ;  /* 0x0000000e081b72a4 */ /* 0x000fe4000f8e021b */
[----:B------:R-:W-:-:S12]  /*2660*/  UIMAD UR37, UR4, UR16, UR37 ;  /* 0x00000010042572a4 */ /* 0x000fd8000f8e0225 */
.L_x_41:
[----:B------:R-:W-:Y:S01]  /*2670*/  VIADD R11, R11, 0x1 ;  /* 0x000000010b0b7836 */ /* 0x000fe20000000000 */
[----:B------:R-:W-:Y:S01]  /*2680*/  R2UR UR4, R82 ;  /* 0x00000000520472ca */ /* 0x000fe200000e0000 */
[----:B------:R-:W-:Y:S01]  /*2690*/  UIADD3 UR20, UPT, UPT, UR27, UR63, URZ ;  /* 0x0000003f1b147290 */ /* 0x000fe2000fffe0ff */
[----:B------:R-:W-:Y:S02]  /*26a0*/  PLOP3.LUT P1, PT, PT, PT, PT, 0x80, 0x8 ;  /* 0x000000000008781c */ /* 0x000fe40003f2f070 */
[----:B------:R-:W-:-:S04]  /*26b0*/  ISETP.NE.AND P0, PT, R11, 0x2, PT ;  /* 0x000000020b00780c */ /* 0x000fc80003f05270 */
[----:B------:R-:W-:Y:S02]  /*26c0*/  SEL R3, RZ, 0x1, P0 ;  /* 0x00000001ff037807 */ /* 0x000fe40000000000 */
[----:B------:R-:W-:Y:S02]  /*26d0*/  SEL R11, R11, RZ, P0 ;  /* 0x000000ff0b0b7207 */ /* 0x000fe40000000000 */
[----:B------:R-:W-:Y:S01]  /*26e0*/  LOP3.LUT R10, R10, R3, RZ, 0x3c, !PT ;  /* 0x000000030a0a7212 */ /* 0x000fe200078e3cff */
[----:B------:R-:W-:Y:S01]  /*26f0*/  UIADD3 UR16, UPT, UPT, UR37, UR4, URZ ;  /* 0x0000000425107290 */ /* 0x000fe2000fffe0ff */
[----:B------:R-:W-:Y:S11]  /*2700*/  BRA.U UP1, `(.L_x_42) ;  /* 0xfffffff101407547 */ /* 0x000ff6000b83ffff */
[----:B------:R-:W-:Y:S01]  /*2710*/  UIADD3 UR7, UPT, UPT, UR6, 0x20, URZ ;  /* 0x0000002006077890 */ /* 0x000fe2000fffe0ff */
[----:B------:R-:W-:-:S03]  /*2720*/  SHF.L.U32 R3, R12, 0x1f, RZ ;  /* 0x0000001f0c037819 */ /* 0x000fc600000006ff */
[----:B------:R-:W-:-:S09]  /*2730*/  ULEA UR4, UR5, UR7, 0x3 ;  /* 0x0000000705047291 */ /* 0x000fd2000f8e18ff */
[----:B------:R-:W2:Y:S02]  /*2740*/  SYNCS.PHASECHK.TRANS64.TRYWAIT P0, [UR4], R3 ;  /* 0x00000003ff0075a7 */ /* 0x000ea40008001104 */
[----:B--2---:R-:W-:Y:S05]  /*2750*/  @!P0 BRA `(.L_x_43) ;  /* 0x0000006c00408947 */ /* 0x004fea0003800000 */
.L_x_143:
[----:B------:R-:W-:-:S04]  /*2760*/  UIADD3 UR4, UPT, UPT, UR5, 0x1, URZ ;  /* 0x0000000105047890 */ /* 0x000fc8000fffe0ff */
[----:B------:R-:W-:-:S04]  /*2770*/  UISETP.NE.AND UP0, UPT, UR4, 0x4, UPT ;  /* 0x000000040400788c */ /* 0x000fc8000bf05270 */
[----:B------:R-:W-:Y:S02]  /*2780*/  USEL UR6, URZ, 0x1, UP0 ;  /* 0x00000001ff067887 */ /* 0x000fe40008000000 */
[----:B------:R-:W-:-:S04]  /*2790*/  USEL UR4, UR4, URZ, UP0 ;  /* 0x000000ff04047287 */ /* 0x000fc80008000000 */
[----:B------:R-:W-:Y:S01]  /*27a0*/  ULEA UR5, UR4, UR7, 0x3 ;  /* 0x0000000704057291 */ /* 0x000fe2000f8e18ff */
[----:B------:R-:W-:-:S04]  /*27b0*/  LOP3.LUT R2, R12, UR6, RZ, 0x3c, !PT ;  /* 0x000000060c027c12 */ /* 0x000fc8000f8e3cff */
[----:B-1----:R-:W-:-:S04]  /*27c0*/  SHF.L.U32 R3, R2, 0x1f, RZ ;  /* 0x0000001f02037819 */ /* 0x002fc800000006ff */
[----:B------:R-:W1:Y:S02]  /*27d0*/  SYNCS.PHASECHK.TRANS64.TRYWAIT P0, [UR5], R3 ;  /* 0x00000003ff0075a7 */ /* 0x000e640008001105 */
[----:B-1----:R-:W-:Y:S05]  /*27e0*/  @!P0 BRA `(.L_x_44) ;  /* 0x0000006c00348947 */ /* 0x002fea0003800000 */
.L_x_145:
        /* <DEDUP_REMOVED lines=9> */
.L_x_147:
[----:B------:R-:W-:-:S04]  /*2880*/  UIADD3 UR4, UPT, UPT, UR4, 0x1, URZ ;  /* 0x0000000104047890 */ /* 0x000fc8000fffe0ff */
[----:B------:R-:W-:-:S04]  /*2890*/  UISETP.NE.AND UP0, UPT, UR4, 0x4, UPT ;  /* 0x000000040400788c */ /* 0x000fc8000bf05270 */
[----:B------:R-:W-:Y:S02]  /*28a0*/  USEL UR5, URZ, 0x1, UP0 ;  /* 0x00000001ff057887 */ /* 0x000fe40008000000 */
[----:B------:R-:W-:-:S04]  /*28b0*/  USEL UR4, UR4, URZ, UP0 ;  /* 0x000000ff04047287 */ /* 0x000fc80008000000 */
[----:B------:R-:W-:Y:S01]  /*28c0*/  ULEA UR4, UR4, UR7, 0x3 ;  /* 0x0000000704047291 */ /* 0x000fe2000f8e18ff */
[----:B-1----:R-:W-:-:S04]  /*28d0*/  LOP3.LUT R3, R2, UR5, RZ, 0x3c, !PT ;  /* 0x0000000502037c12 */ /* 0x002fc8000f8e3cff */
[----:B------:R-:W-:Y:S01]  /*28e0*/  SHF.L.U32 R3, R3, 0x1f, RZ ;  /* 0x0000001f03037819 */ /* 0x000fe200000006ff */
[----:B------:R-:W-:-:S07]  /*28f0*/  IMAD.U32 R0, RZ, RZ, UR4 ;  /* 0x00000004ff007e24 */ /* 0x000fce000f8e00ff */
.L_x_46:
[----:B-1----:R1:W2:Y:S02]  /*2900*/  SYNCS.PHASECHK.TRANS64.TRYWAIT P0, [R0+URZ], R3 ;  /* 0x00000003000075a7 */ /* 0x0022a400080011ff */
[----:B--2---:R-:W-:Y:S05]  /*2910*/  @!P0 NANOSLEEP.SYNCS 0x989680 ;  /* 0x009896800000895d */ /* 0x004fea0003900000 */
[----:B------:R-:W2:Y:S02]  /*2920*/  @!P0 SYNCS.PHASECHK.TRANS64 P0, [R0+URZ], R3 ;  /* 0x00000003000085a7 */ /* 0x000ea400080010ff */
[----:B--2---:R-:W-:Y:S05]  /*2930*/  @P0 EXIT ;  /* 0x000000000000094d */ /* 0x004fea0003800000 */
[----:B------:R-:W-:Y:S05]  /*2940*/  BRA `(.L_x_46) ;  /* 0xfffffffc00ec7947 */ /* 0x000fea000383ffff */
.L_x_22:
[----:B------:R-:W-:-:S04]  /*2950*/  UISETP.NE.AND UP0, UPT, UR47, URZ, UPT ;  /* 0x000000ff2f00728c */ /* 0x000fc8000bf05270 */
[----:B------:R-:W-:-:S09]  /*2960*/  UISETP.NE.OR UP0, UPT, UR17, 0x1, UP0 ;  /* 0x000000011100788c */ /* 0x000fd20008705670 */
[----:B------:R-:W-:Y:S05]  /*2970*/  BRA.U UP0, `(.L_x_47) ;  /* 0x0000000500487547 */ /* 0x000fea000b800000 */
[----:B------:R-:W-:Y:S01]  /*2980*/  ISETP.GE.U32.AND P2, PT, R0, 0x2, PT ;  /* 0x000000020000780c */ /* 0x000fe20003f46070 */
[----:B------:R-:W-:Y:S01]  /*2990*/  IMAD.MOV.U32 R12, RZ, RZ, 0x1 ;  /* 0x00000001ff0c7424 */ /* 0x000fe200078e00ff */
[----:B------:R-:W-:Y:S02]  /*29a0*/  CS2R R10, SRZ ;  /* 0x00000000000a7805 */ /* 0x000fe4000001ff00 */
[----:B------:R-:W-:Y:S01]  /*29b0*/  CS2R R8, SRZ ;  /* 0x0000000000087805 */ /* 0x000fe2000001ff00 */
[----:B------:R-:W-:Y:S01]  /*29c0*/  UMOV UR6, 0x400 ;  /* 0x0000040000067882 */ /* 0x000fe20000000000 */
[----:B------:R-:W-:Y:S01]  /*29d0*/  UMOV UR5, URZ ;  /* 0x000000ff00057c82 */ /* 0x000fe20008000000 */
[----:B------:R-:W-:-:S12]  /*29e0*/  ULEA UR6, UR47, UR6, 0x18 ;  /* 0x000000062f067291 */ /* 0x000fd8000f8ec0ff */
.L_x_51:
[----:B------:R-:W-:Y:S02]  /*29f0*/  LEA R2, R8, UR6, 0x3 ;  /* 0x0000000608027c11 */ /* 0x000fe4000f8e18ff */
[----:B------:R-:W-:-:S03]  /*2a00*/  SHF.L.U32 R5, R9, 0x1f, RZ ;  /* 0x0000001f09057819 */ /* 0x000fc600000006ff */
[----:B------:R-:W-:Y:S01]  /*2a10*/  VIADD R4, R2, 0x100 ;  /* 0x0000010002047836 */ /* 0x000fe20000000000 */
[----:B------:R-:W1:Y:S02]  /*2a20*/  SYNCS.PHASECHK.TRANS64.TRYWAIT P0, [R2+URZ+0xf0], R5 ;  /* 0x0000f005020075a7 */ /* 0x000e6400080011ff */
[----:B-1----:R-:W-:Y:S05]  /*2a30*/  @!P0 BRA `(.L_x_48) ;  /* 0x0000006800d08947 */ /* 0x002fea0003800000 */
.L_x_148:
[----:B------:R-:W-:Y:S01]  /*2a40*/  ULEA UR4, UR5, UR6, 0x3 ;  /* 0x0000000605047291 */ /* 0x000fe2000f8e18ff */
[----:B------:R-:W-:Y:S02]  /*2a50*/  PRMT R4, RZ, 0x654, R4 ;  /* 0x00000654ff047816 */ /* 0x000fe40000000004 */
[----:B-1----:R-:W-:Y:S01]  /*2a60*/  SHF.L.U32 R5, R12, 0x1f, RZ ;  /* 0x0000001f0c057819 */ /* 0x002fe200000006ff */
[----:B------:R-:W-:Y:S01]  /*2a70*/  UIADD3 UR7, UPT, UPT, UR4, 0x90, URZ ;  /* 0x0000009004077890 */ /* 0x000fe2000fffe0ff */
[----:B------:R1:W-:Y:S05]  /*2a80*/  SYNCS.ARRIVE.TRANS64.RED.A1T0 RZ, [R4+URZ], RZ ;  /* 0x000000ff04ff79a7 */ /* 0x0003ea00081004ff */
[----:B------:R-:W-:Y:S01]  /*2a90*/  IMAD.U32 R7, RZ, RZ, UR7 ;  /* 0x00000007ff077e24 */ /* 0x000fe2000f8e00ff */
[----:B------:R-:W2:Y:S04]  /*2aa0*/  SYNCS.PHASECHK.TRANS64.TRYWAIT P0, [UR4+0xa0], R5 ;  /* 0x0000a005ff0075a7 */ /* 0x000ea80008001104 */
[----:B------:R-:W-:Y:S01]  /*2ab0*/  PRMT R6, R0, 0x654, R7 ;  /* 0x0000065400067816 */ /* 0x000fe20000000007 */
[----:B-1----:R-:W-:Y:S01]  /*2ac0*/  @!P2 IMAD.MOV.U32 R4, RZ, RZ, 0x10 ;  /* 0x00000010ff04a424 */ /* 0x002fe200078e00ff */
[----:B--2---:R-:W-:Y:S06]  /*2ad0*/  @!P0 BRA `(.L_x_49) ;  /* 0x0000006800bc8947 */ /* 0x004fec0003800000 */
.L_x_150:
[----:B------:R-:W-:Y:S01]  /*2ae0*/  ULEA UR8, UR5, UR6, 0x4 ;  /* 0x0000000605087291 */ /* 0x000fe2000f8e20ff */
[----:B------:R-:W-:Y:S01]  /*2af0*/  SEL R3, R6, R3, !P2 ;  /* 0x0000000306037207 */ /* 0x000fe20005000000 */
[----:B------:R-:W-:Y:S01]  /*2b00*/  UIADD3 UR9, UPT, UPT, UR4, 0x90, URZ ;  /* 0x0000009004097890 */ /* 0x000fe2000fffe0ff */
[----:B-1----:R-:W-:Y:S01]  /*2b10*/  LEA R2, R11, UR6, 0x3 ;  /* 0x000000060b027c11 */ /* 0x002fe2000f8e18ff */
[----:B------:R-:W-:Y:S01]  /*2b20*/  UIADD3 UR8, UPT, UPT, UR8, 0x120, URZ ;  /* 0x0000012008087890 */ /* 0x000fe2000fffe0ff */
[----:B------:R-:W-:Y:S01]  /*2b30*/  SHF.L.U32 R5, R10, 0x1f, RZ ;  /* 0x0000001f0a057819 */ /* 0x000fe200000006ff */
[----:B------:R1:W-:Y:S01]  /*2b40*/  @!P2 SYNCS.ARRIVE.TRANS64.RED RZ, [R3+URZ], R4 ;  /* 0x0000000403ffa9a7 */ /* 0x0003e200080004ff */
[----:B------:R-:W-:Y:S01]  /*2b50*/  UIADD3 UR4, UPT, UPT, UR5, 0x1, URZ ;  /* 0x0000000105047890 */ /* 0x000fe2000fffe0ff */
[----:B------:R-:W-:-:S03]  /*2b60*/  VIADD R8, R8, 0x1 ;  /* 0x0000000108087836 */ /* 0x000fc60000000000 */
[----:B------:R-:W-:Y:S02]  /*2b70*/  UISETP.NE.AND UP0, UPT, UR4, 0x2, UPT ;  /* 0x000000020400788c */ /* 0x000fe4000bf05270 */
[----:B------:R-:W-:Y:S06]  /*2b80*/  UGETNEXTWORKID.BROADCAST [UR8], [UR9] ;  /* 0x00000000080073ca */ /* 0x000fec0008000100 */
[----:B------:R-:W-:Y:S01]  /*2b90*/  USEL UR7, URZ, 0x1, UP0 ;  /* 0x00000001ff077887 */ /* 0x000fe20008000000 */
[----:B------:R-:W-:Y:S01]  /*2ba0*/  ISETP.NE.AND P0, PT, R8, 0x2, PT ;  /* 0x000000020800780c */ /* 0x000fe20003f05270 */
[----:B------:R-:W-:Y:S01]  /*2bb0*/  USEL UR5, UR4, URZ, UP0 ;  /* 0x000000ff04057287 */ /* 0x000fe20008000000 */
[----:B------:R-:W2:Y:S03]  /*2bc0*/  SYNCS.PHASECHK.TRANS64.TRYWAIT P1, [R2+URZ+0x90], R5 ;  /* 0x00009005020075a7 */ /* 0x000ea600080211ff */
[----:B------:R-:W-:Y:S01]  /*2bd0*/  LOP3.LUT R12, R12, UR7, RZ, 0x3c, !PT ;  /* 0x000000070c0c7c12 */ /* 0x000fe2000f8e3cff */
[----:B-12---:R-:W-:Y:S07]  /*2be0*/  @!P1 BRA `(.L_x_50) ;  /* 0x0000006800909947 */ /* 0x006fee0003800000 */
.L_x_151:
[C---:B------:R-:W-:Y:S01]  /*2bf0*/  LEA R4, R11.reuse, UR6, 0x4 ;  /* 0x000000060b047c11 */ /* 0x040fe2000f8e20ff */
[----:B-1----:R-:W-:Y:S01]  /*2c00*/  VIADD R2, R2, 0xa0 ;  /* 0x000000a002027836 */ /* 0x002fe20000000000 */
[----:B------:R-:W-:Y:S01]  /*2c10*/  SEL R8, R8, RZ, P0 ;  /* 0x000000ff08087207 */ /* 0x000fe20000000000 */
[----:B------:R-:W-:-:S03]  /*2c20*/  VIADD R11, R11, 0x1 ;  /* 0x000000010b0b7836 */ /* 0x000fc60000000000 */
[----:B------:R-:W1:Y:S01]  /*2c30*/  LDS.128 R4, [R4+0x120] ;  /* 0x0001200004047984 */ /* 0x000e620000000c00 */
[----:B------:R-:W-:Y:S02]  /*2c40*/  PRMT R2, RZ, 0x654, R2 ;  /* 0x00000654ff027816 */ /* 0x000fe40000000002 */
[C---:B------:R-:W-:Y:S01]  /*2c50*/  ISETP.NE.AND P1, PT, R11.reuse, 0x2, PT ;  /* 0x000000020b00780c */ /* 0x040fe20003f25270 */
[----:B------:R-:W-:Y:S01]  /*2c60*/  @!PT LDS RZ, [RZ] ;  /* 0x00000000fffff984 */ /* 0x000fe20000000800 */
[----:B------:R-:W-:Y:S01]  /*2c70*/  @!PT LDS RZ, [RZ] ;  /* 0x00000000fffff984 */ /* 0x000fe20000000800 */
[----:B------:R-:W-:Y:S01]  /*2c80*/  @!PT LDS RZ, [RZ] ;  /* 0x00000000fffff984 */ /* 0x000fe20000000800 */
[----:B------:R-:W-:Y:S01]  /*2c90*/  @!PT LDS RZ, [RZ] ;  /* 0x00000000fffff984 */ /* 0x000fe20000000800 */
[----:B------:R2:W-:Y:S06]  /*2ca0*/  MEMBAR.ALL.CTA ;  /* 0x0000000000007992 */ /* 0x0005ec0000008000 */
[----:B--2---:R-:W2:Y:S01]  /*2cb0*/  FENCE.VIEW.ASYNC.S ;  /* 0x00000000000073c6 */ /* 0x004ea20000000000 */
[----:B------:R-:W-:Y:S01]  /*2cc0*/  SEL R11, R11, RZ, P1 ;  /* 0x000000ff0b0b7207 */ /* 0x000fe20000800000 */
[----:B--2---:R2:W-:Y:S01]  /*2cd0*/  SYNCS.ARRIVE.TRANS64.RED.A1T0 RZ, [R2+URZ], RZ ;  /* 0x000000ff02ff79a7 */ /* 0x0045e200081004ff */
[----:B-1----:R-:W-:-:S02]  /*2ce0*/  LOP3.LUT P3, RZ, R6, 0x1, RZ, 0xc0, !PT ;  /* 0x0000000106ff7812 */ /* 0x002fc4000786c0ff */
[----:B------:R-:W-:-:S04]  /*2cf0*/  SEL R5, RZ, 0x1, P1 ;  /* 0x00000001ff057807 */ /* 0x000fc80000800000 */
[----:B------:R-:W-:Y:S02]  /*2d00*/  LOP3.LUT R10, R10, R5, RZ, 0x3c, !PT ;  /* 0x000000050a0a7212 */ /* 0x000fe400078e3cff */
[----:B--2---:R-:W-:-:S04]  /*2d10*/  SEL R2, RZ, 0x1, P0 ;  /* 0x00000001ff027807 */ /* 0x004fc80000000000 */
[----:B------:R-:W-:Y:S01]  /*2d20*/  LOP3.LUT R9, R9, R2, RZ, 0x3c, !PT ;  /* 0x0000000209097212 */ /* 0x000fe200078e3cff */
[----:B------:R-:W-:Y:S06]  /*2d30*/  @P3 BRA `(.L_x_51) ;  /* 0xfffffffc002c3947 */ /* 0x000fec000383ffff */
[----:B------:R-:W-:Y:S01]  /*2d40*/  ULEA UR4, UR5, UR6, 0x3 ;  /* 0x0000000605047291 */ /* 0x000fe2000f8e18ff */
[----:B------:R-:W-:-:S08]  /*2d50*/  SHF.L.U32 R3, R12, 0x1f, RZ ;  /* 0x0000001f0c037819 */ /* 0x000fd000000006ff */
[----:B------:R-:W1:Y:S02]  /*2d60*/  SYNCS.PHASECHK.TRANS64 P0, [UR4+0xa0], R3 ;  /* 0x0000a003ff0075a7 */ /* 0x000e640008001004 */
[----:B-1----:R-:W-:Y:S05]  /*2d70*/  @P0 BRA `(.L_x_52) ;  /* 0x0000000000080947 */ /* 0x002fea0003800000 */
[----:B------:R-:W1:Y:S02]  /*2d80*/  SYNCS.PHASECHK.TRANS64.TRYWAIT P0, [UR4+0xa0], R3 ;  /* 0x0000a003ff0075a7 */ /* 0x000e640008001104 */
[----:B-1----:R-:W-:Y:S05]  /*2d90*/  @!P0 BRA `(.L_x_53) ;  /* 0x0000006800388947 */ /* 0x002fea0003800000 */
.L_x_52:
[----:B------:R-:W-:-:S04]  /*2da0*/  UIADD3 UR7, UPT, UPT, UR5, 0x1, URZ ;  /* 0x0000000105077890 */ /* 0x000fc8000fffe0ff */
[----:B------:R-:W-:-:S04]  /*2db0*/  UISETP.NE.AND UP0, UPT, UR7, 0x2, UPT ;  /* 0x000000020700788c */ /* 0x000fc8000bf05270 */
[----:B------:R-:W-:Y:S02]  /*2dc0*/  USEL UR8, URZ, 0x1, UP0 ;  /* 0x00000001ff087887 */ /* 0x000fe40008000000 */
[----:B------:R-:W-:-:S04]  /*2dd0*/  USEL UR7, UR7, URZ, UP0 ;  /* 0x000000ff07077287 */ /* 0x000fc80008000000 */
[----:B------:R-:W-:Y:S01]  /*2de0*/  ULEA UR7, UR7, UR6, 0x3 ;  /* 0x0000000607077291 */ /* 0x000fe2000f8e18ff */
[----:B-1----:R-:W-:-:S04]  /*2df0*/  LOP3.LUT R3, R12, UR8, RZ, 0x3c, !PT ;  /* 0x000000080c037c12 */ /* 0x002fc8000f8e3cff */
[----:B------:R-:W-:-:S04]  /*2e00*/  SHF.L.U32 R0, R3, 0x1f, RZ ;  /* 0x0000001f03007819 */ /* 0x000fc800000006ff */
[----:B------:R-:W1:Y:S02]  /*2e10*/  SYNCS.PHASECHK.TRANS64 P0, [UR7+0xa0], R0 ;  /* 0x0000a000ff0075a7 */ /* 0x000e640008001007 */
[----:B-1----:R-:W-:Y:S05]  /*2e20*/  @P0 EXIT ;  /* 0x000000000000094d */ /* 0x002fea0003800000 */
[----:B------:R-:W-:Y:S02]  /*2e30*/  SHF.L.U32 R3, R3, 0x1f, RZ ;  /* 0x0000001f03037819 */ /* 0x000fe400000006ff */
[----:B------:R-:W-:-:S07]  /*2e40*/  MOV R0, UR7 ;  /* 0x0000000700007c02 */ /* 0x000fce0008000f00 */
.L_x_54:
[----:B-1----:R1:W2:Y:S02]  /*2e50*/  SYNCS.PHASECHK.TRANS64.TRYWAIT P0, [R0+URZ+0xa0], R3 ;  /* 0x0000a003000075a7 */ /* 0x0022a400080011ff */
[----:B--2---:R-:W-:Y:S05]  /*2e60*/  @!P0 NANOSLEEP.SYNCS 0x989680 ;  /* 0x009896800000895d */ /* 0x004fea0003900000 */
[----:B------:R-:W2:Y:S02]  /*2e70*/  @!P0 SYNCS.PHASECHK.TRANS64 P0, [R0+URZ+0xa0], R3 ;  /* 0x0000a003000085a7 */ /* 0x000ea400080010ff */
[----:B--2---:R-:W-:Y:S05]  /*2e80*/  @P0 EXIT ;  /* 0x000000000000094d */ /* 0x004fea0003800000 */
[----:B------:R-:W-:Y:S05]  /*2e90*/  BRA `(.L_x_54) ;  /* 0xfffffffc00ec7947 */ /* 0x000fea000383ffff */
.L_x_47:
[----:B------:R-:W-:Y:S05]  /*2ea0*/  BRA.U UP4, `(.L_x_55) ;  /* 0x0000000d04847547 */ /* 0x000fea000b800000 */
[----:B------:R-:W-:Y:S01]  /*2eb0*/  UMOV UR4, 0x40 ;  /* 0x0000004000047882 */ /* 0x000fe20000000000 */
[----:B------:R-:W-:Y:S01]  /*2ec0*/  NOP ;  /* 0x0000000000007918 */ /* 0x000fe20000000000 */
[----:B------:R-:W-:Y:S01]  /*2ed0*/  ULEA UR5, UR47, UR4, 0x18 ;  /* 0x000000042f057291 */ /* 0x000fe2000f8ec0ff */
[----:B------:R-:W-:Y:S02]  /*2ee0*/  UMOV UR6, 0x400 ;  /* 0x0000040000067882 */ /* 0x000fe40000000000 */
[----:B------:R-:W-:-:S06]  /*2ef0*/  ULEA UR6, UR47, UR6, 0x18 ;  /* 0x000000062f067291 */ /* 0x000fcc000f8ec0ff */
[----:B------:R-:W1:Y:S02]  /*2f00*/  LDS.U8 R0, [UR5+0x1c] ;  /* 0x00001c05ff007984 */ /* 0x000e640008000000 */
[----:B-1----:R-:W-:-:S13]  /*2f10*/  ISETP.NE.AND P0, PT, R0, RZ, PT ;  /* 0x000000ff0000720c */ /* 0x002fda0003f05270 */
[----:B------:R-:W-:Y:S05]  /*2f20*/  @P0 BRA `(.L_x_56) ;  /* 0x0000000000580947 */ /* 0x000fea0003800000 */
[----:B------:R-:W-:-:S13]  /*2f30*/  ELECT P0, URZ, PT ;  /* 0x0000000000ff782f */ /* 0x000fda0003800000 */
[----:B------:R-:W-:Y:S05]  /*2f40*/  @!P0 BRA `(.L_x_57) ;  /* 0x0000000000608947 */ /* 0x000fea0003800000 */
[----:B------:R-:W-:Y:S01]  /*2f50*/  UMOV UR4, 0x10 ;  /* 0x0000001000047882 */ /* 0x000fe20000000000 */
[----:B------:R-:W-:Y:S01]  /*2f60*/  HFMA2 R0, -RZ, RZ, 0, 5.9604644775390625e-08 ;  /* 0x00000001ff007431 */ /* 0x000fe200000001ff */
[----:B------:R-:W-:-:S03]  /*2f70*/  MOV R3, 0xffff ;  /* 0x0000ffff00037802 */ /* 0x000fc60000000f00 */
[----:B------:R-:W-:Y:S04]  /*2f80*/  DEPBAR.LE SB1, 0x36 ;  /* 0x00009d800000791a */ /* 0x000fe80000000000 */
[----:B------:R-:W1:Y:S02]  /*2f90*/  UTCATOMSWS.FIND_AND_SET.ALIGN UP0, UR4, UR4 ;  /* 0x00000004000475e3 */ /* 0x000e640008000800 */
[----:B-1----:R-:W-:Y:S01]  /*2fa0*/  MOV R4, UR4 ;  /* 0x0000000400047c02 */ /* 0x002fe20008000f00 */
[----:B------:R-:W-:Y:S06]  /*2fb0*/  BRA.U UP0, `(.L_x_58) ;  /* 0x0000000100187547 */ /* 0x000fec000b800000 */
.L_x_59:
[----:B------:R-:W-:Y:S05]  /*2fc0*/  NANOSLEEP 0x64 ;  /* 0x000000640000795d */ /* 0x000fea0003800000 */
[----:B------:R-:W-:-:S05]  /*2fd0*/  UMOV UR4, 0x10 ;  /* 0x0000001000047882 */ /* 0x000fca0000000000 */
[----:B------:R-:W-:Y:S04]  /*2fe0*/  DEPBAR.LE SB1, 0x36 ;  /* 0x00009d800000791a */ /* 0x000fe80000000000 */
[----:B------:R-:W1:Y:S02]  /*2ff0*/  UTCATOMSWS.FIND_AND_SET.ALIGN UP0, UR4, UR4 ;  /* 0x00000004000475e3 */ /* 0x000e640008000800 */
[----:B-1----:R-:W-:Y:S01]  /*3000*/  MOV R4, UR4 ;  /* 0x0000000400047c02 */ /* 0x002fe20008000f00 */
[----:B------:R-:W-:Y:S05]  /*3010*/  BRA.U !UP0, `(.L_x_59) ;  /* 0xfffffffd08e87547 */ /* 0x000fea000b83ffff */
.L_x_58:
[-C--:B------:R-:W-:Y:S02]  /*3020*/  SHF.L.U32 R3, R3, R4.reuse, RZ ;  /* 0x0000000403037219 */ /* 0x080fe400000006ff */
[----:B------:R-:W-:Y:S01]  /*3030*/  SHF.L.U32 R0, R0, R4, RZ ;  /* 0x0000000400007219 */ /* 0x000fe200000006ff */
[----:B------:R-:W-:Y:S02]  /*3040*/  IMAD.SHL.U32 R4, R4, 0x20, RZ ;  /* 0x0000002004047824 */ /* 0x000fe400078e00ff */
[----:B------:R1:W-:Y:S04]  /*3050*/  ATOMS.OR RZ, [UR5+0x14], R3 ;  /* 0x00001403ffff798c */ /* 0x0003e8000b000005 */
[----:B------:R1:W-:Y:S04]  /*3060*/  ATOMS.OR RZ, [UR5+0x18], R0 ;  /* 0x00001800ffff798c */ /* 0x0003e8000b000005 */
[----:B------:R1:W-:Y:S01]  /*3070*/  STS [UR6+0x140], R4 ;  /* 0x00014004ff007988 */ /* 0x0003e20008000806 */
[----:B------:R-:W-:Y:S05]  /*3080*/  BRA `(.L_x_57) ;  /* 0x0000000000107947 */ /* 0x000fea0003800000 */
.L_x_56:
[----:B------:R-:W-:Y:S02]  /*3090*/  MOV R0, 0xffffffff ;  /* 0xffffffff00007802 */ /* 0x000fe40000000f00 */
[----:B------:R-:W-:-:S03]  /*30a0*/  MOV R4, 0x30d0 ;  /* 0x000030d000047802 */ /* 0x000fc60000000f00 */
[----:B------:R1:W-:Y:S04]  /*30b0*/  STS [UR6+0x140], R0 ;  /* 0x00014000ff007988 */ /* 0x0003e80008000806 */
[----:B-1---5:R-:W-:Y:S05]  /*30c0*/  CALL.REL.NOINC `($__internal_1_$__cuda_sm10x_tcgen05_guardrail_trap_phase_invalid_during_alloc) ;  /* 0x0000006c00847944 */ /* 0x022fea0003c00000 */
.L_x_57:
[----:B------:R-:W-:Y:S05]  /*30d0*/  WARPSYNC.ALL ;  /* 0x0000000000007948 */ /* 0x000fea0003800000 */
[----:B------:R-:W2:Y:S01]  /*30e0*/  S2UR UR4, SR_CgaCtaId ;  /* 0x00000000000479c3 */ /* 0x000ea20000008800 */
[----:B------:R-:W-:Y:S01]  /*30f0*/  UMOV UR17, 0x400 ;  /* 0x0000040000117882 */ /* 0x000fe20000000000 */
[----:B------:R-:W-:-:S06]  /*3100*/  NOP ;  /* 0x0000000000007918 */ /* 0x000fcc0000000000 */
[----:B------:R-:W-:Y:S06]  /*3110*/  BAR.ARV 0x6, 0xa0 ;  /* 0x0182800000007b1d */ /* 0x000fec0000002000 */
[----:B------:R-:W3:Y:S01]  /*3120*/  LDCU UR5, c[0x0][0x38c] ;  /* 0x00007180ff0577ac */ /* 0x000ee20008000800 */
[----:B------:R-:W-:Y:S01]  /*3130*/  LOP3.LUT R2, R2, 0xffff, RZ, 0xc0, !PT ;  /* 0x0000ffff02027812 */ /* 0x000fe200078ec0ff */
[----:B------:R-:W-:Y:S01]  /*3140*/  IMAD.MOV.U32 R11, RZ, RZ, 0x1 ;  /* 0x00000001ff0b7424 */ /* 0x000fe200078e00ff */
[----:B------:R-:W-:Y:S01]  /*3150*/  CS2R R8, SRZ ;  /* 0x0000000000087805 */ /* 0x000fe2000001ff00 */
[----:B------:R-:W4:Y:S01]  /*3160*/  LDCU UR8, c[0x0][0x38c] ;  /* 0x00007180ff0877ac */ /* 0x000f220008000800 */
[----:B------:R-:W-:Y:S01]  /*3170*/  R2UR UR19, R2 ;  /* 0x00000000021372ca */ /* 0x000fe200000e0000 */
[----:B------:R-:W-:Y:S01]  /*3180*/  IMAD.MOV.U32 R10, RZ, RZ, RZ ;  /* 0x000000ffff0a7224 */ /* 0x000fe200078e00ff */
[----:B------:R-:W-:Y:S01]  /*3190*/  UMOV UR23, URZ ;  /* 0x000000ff00177c82 */ /* 0x000fe20008000000 */
[----:B------:R-:W-:Y:S01]  /*31a0*/  UMOV UR14, URZ ;  /* 0x000000ff000e7c82 */ /* 0x000fe20008000000 */
[----:B--2---:R-:W-:Y:S01]  /*31b0*/  ULEA UR17, UR4, UR17, 0x18 ;  /* 0x0000001104117291 */ /* 0x004fe2000f8ec0ff */
[----:B------:R-:W-:Y:S01]  /*31c0*/  UMOV UR26, 0x0 ;  /* 0x00000000001a7882 */ /* 0x000fe20000000000 */
[----:B------:R-:W-:-:S02]  /*31d0*/  UMOV UR27, 0x8200490 ;  /* 0x08200490001b7882 */ /* 0x000fc40000000000 */
[----:B------:R-:W-:Y:S02]  /*31e0*/  UIADD3 UR6, UPT, UPT, UR17, 0x8400, URZ ;  /* 0x0000840011067890 */ /* 0x000fe4000fffe0ff */
[----:B------:R-:W-:Y:S02]  /*31f0*/  UIADD3 UR7, UPT, UPT, UR17, 0x10400, URZ ;  /* 0x0001040011077890 */ /* 0x000fe4000fffe0ff */
[----:B---3--:R-:W-:Y:S01]  /*3200*/  UIADD3 UR5, UPT, UPT, UR5, 0x1f, URZ ;  /* 0x0000001f05057890 */ /* 0x008fe2000fffe0ff */
[----:B-1----:R-:W1:Y:S01]  /*3210*/  LDS R0, [UR17+0x140] ;  /* 0x00014011ff007984 */ /* 0x002e620008000800 */
[----:B------:R-:W-:Y:S02]  /*3220*/  USHF.R.U32.HI UR6, URZ, 0x4, UR6 ;  /* 0x00000004ff067899 */ /* 0x000fe40008011606 */
[----:B------:R-:W-:Y:S02]  /*3230*/  USHF.R.S32.HI UR4, URZ, 0x1f, UR5 ;  /* 0x0000001fff047899 */ /* 0x000fe40008011405 */
[----:B------:R-:W-:-:S02]  /*3240*/  ULOP3.LUT UR6, UR6, 0x3fff, URZ, 0xc0, !UPT ;  /* 0x00003fff06067892 */ /* 0x000fc4000f8ec0ff */
[----:B------:R-:W-:Y:S02]  /*3250*/  ULEA.HI UR4, UR4, UR5, URZ, 0x5 ;  /* 0x0000000504047291 */ /* 0x000fe4000f8f28ff */
[----:B------:R-:W-:Y:S02]  /*3260*/  USHF.R.U32.HI UR5, URZ, 0x4, UR7 ;  /* 0x00000004ff057899 */ /* 0x000fe40008011607 */
[----:B------:R-:W-:Y:S02]  /*3270*/  USHF.R.S32.HI UR28, URZ, 0x5, UR4 ;  /* 0x00000005ff1c7899 */ /* 0x000fe40008011404 */
[----:B------:R-:W-:Y:S02]  /*3280*/  ULOP3.LUT UR5, UR5, 0x3fff, URZ, 0xc0, !UPT ;  /* 0x00003fff05057892 */ /* 0x000fe4000f8ec0ff */
[----:B------:R-:W-:Y:S02]  /*3290*/  UISETP.LT.AND UP0, UPT, UR28, 0x1, UPT ;  /* 0x000000011c00788c */ /* 0x000fe4000bf01270 */
[----:B------:R-:W-:-:S02]  /*32a0*/  ULOP3.LUT UR20, UR6, 0x10000, URZ, 0xfc, !UPT ;  /* 0x0001000006147892 */ /* 0x000fc4000f8efcff */
[----:B------:R-:W-:Y:S02]  /*32b0*/  USEL UR29, UR28, 0x1, !UP0 ;  /* 0x000000011c1d7887 */ /* 0x000fe4000c000000 */
[----:B------:R-:W-:Y:S02]  /*32c0*/  ULOP3.LUT UR21, UR5, 0x10000, URZ, 0xfc, !UPT ;  /* 0x0001000005157892 */ /* 0x000fe4000f8efcff */
[----:B------:R-:W-:Y:S02]  /*32d0*/  UIADD3 UR29, UPT, UPT, -UR29, URZ, URZ ;  /* 0x000000ff1d1d7290 */ /* 0x000fe4000fffe1ff */
[----:B----4-:R-:W-:Y:S01]  /*32e0*/  UISETP.GE.AND UP4, UPT, UR8, 0x1, UPT ;  /* 0x000000010800788c */ /* 0x010fe2000bf86270 */
[----:B------:R-:W-:Y:S01]  /*32f0*/  UMOV UR24, 0x0 ;  /* 0x0000000000187882 */ /* 0x000fe20000000000 */
[----:B------:R-:W-:Y:S01]  /*3300*/  UMOV UR25, 0x8200490 ;  /* 0x0820049000197882 */ /* 0x000fe20000000000 */
[----:B-1----:R-:W-:-:S15]  /*3310*/  R2UR UR30, R0 ;  /* 0x00000000001e72ca */ /* 0x002fde00000e0000 */
.L_x_66:
[----:B------:R-:W-:Y:S02]  /*3320*/  LEA R0, R10, UR17, 0x3 ;  /* 0x000000110a007c11 */ /* 0x000fe4000f8e18ff */
[----:B------:R-:W-:Y:S02]  /*3330*/  SHF.L.U32 R5, R9, 0x1f, RZ ;  /* 0x0000001f09057819 */ /* 0x000fe400000006ff */
[----:B------:R-:W-:Y:S01]  /*3340*/  PLOP3.LUT P0, PT, PT, PT, UP4, 0x80, 0x8 ;  /* 0x000000000008781c */ /* 0x000fe20003f0f048 */
[----:B------:R-:W-:Y:S01]  /*3350*/  VIADD R3, R0, 0xa0 ;  /* 0x000000a000037836 */ /* 0x000fe20000000000 */
[----:B-1----:R-:W1:Y:S02]  /*3360*/  SYNCS.PHASECHK.TRANS64.TRYWAIT P1, [R0+URZ+0x90], R5 ;  /* 0x00009005000075a7 */ /* 0x002e6400080211ff */
[----:B-1-3--:R-:W-:Y:S09]  /*3370*/  @!P1 BRA `(.L_x_60) ;  /* 0x0000006000d89947 */ /* 0x00aff20003800000 */
.L_x_153:
[----:B------:R-:W-:Y:S01]  /*3380*/  LEA R4, R10, UR17, 0x4 ;  /* 0x000000110a047c11 */ /* 0x000fe2000f8e20ff */
[----:B------:R-:W-:Y:S01]  /*3390*/  @UP4 ULEA UR4, UR14, UR17, 0x3 ;  /* 0x000000110e044291 */ /* 0x000fe2000f8e18ff */
[----:B------:R-:W-:Y:S01]  /*33a0*/  PLOP3.LUT P2, PT, PT, PT, PT, 0x80, 0x8 ;  /* 0x000000000008781c */ /* 0x000fe20003f4f070 */
[----:B------:R-:W-:Y:S01]  /*33b0*/  ULEA UR22, UR23, UR17, 0x3 ;  /* 0x0000001117167291 */ /* 0x000fe2000f8e18ff */
[----:B------:R-:W-:Y:S01]  /*33c0*/  PRMT R3, RZ, 0x654, R3 ;  /* 0x00000654ff037816 */ /* 0x000fe20000000003 */
[----:B------:R-:W-:Y:S01]  /*33d0*/  ULEA UR18, UR23, UR30, 0x7 ;  /* 0x0000001e17127291 */ /* 0x000fe2000f8e38ff */
[----:B-1----:R-:W1:Y:S01]  /*33e0*/  LDS.128 R4, [R4+0x120] ;  /* 0x0001200004047984 */ /* 0x002e620000000c00 */
[----:B------:R-:W-:Y:S02]  /*33f0*/  @P0 SHF.L.U32 R2, R8, 0x1f, RZ ;  /* 0x0000001f08020819 */ /* 0x000fe400000006ff */
[----:B------:R-:W-:Y:S01]  /*3400*/  SHF.L.U32 R0, R11, 0x1f, RZ ;  /* 0x0000001f0b007819 */ /* 0x000fe200000006ff */
[----:B------:R-:W-:Y:S01]  /*3410*/  @!PT LDS RZ, [RZ] ;  /* 0x00000000fffff984 */ /* 0x000fe20000000800 */
[----:B------:R-:W-:Y:S01]  /*3420*/  @!PT LDS RZ, [RZ] ;  /* 0x00000000fffff984 */ /* 0x000fe20000000800 */
[----:B------:R-:W-:Y:S01]  /*3430*/  @!PT LDS RZ, [RZ] ;  /* 0x00000000fffff984 */ /* 0x000fe20000000800 */
[----:B------:R-:W-:Y:S01]  /*3440*/  @!PT LDS RZ, [RZ] ;  /* 0x00000000fffff984 */ /* 0x000fe20000000800 */
[----:B------:R2:W-:Y:S06]  /*3450*/  MEMBAR.ALL.CTA ;  /* 0x0000000000007992 */ /* 0x0005ec0000008000 */
[----:B--2---:R-:W2:Y:S02]  /*3460*/  FENCE.VIEW.ASYNC.S ;  /* 0x00000000000073c6 */ /* 0x004ea40000000000 */
[----:B--2---:R2:W-:Y:S01]  /*3470*/  SYNCS.ARRIVE.TRANS64.RED.A1T0 RZ, [R3+URZ], RZ ;  /* 0x000000ff03ff79a7 */ /* 0x0045e200081004ff */
[----:B------:R2:W3:Y:S01]  /*3480*/  @P0 SYNCS.PHASECHK.TRANS64.TRYWAIT P2, [UR4], R2 ;  /* 0x00000002ff0005a7 */ /* 0x0004e20008041104 */
[----:B-1----:R-:W-:Y:S01]  /*3490*/  LOP3.LUT P1, RZ, R6, 0x1, RZ, 0xc0, !PT ;  /* 0x0000000106ff7812 */ /* 0x002fe2000782c0ff */
[----:B------:R-:W1:Y:S02]  /*34a0*/  SYNCS.PHASECHK.TRANS64.TRYWAIT P0, [UR22+0xd0], R0 ;  /* 0x0000d000ff0075a7 */ /* 0x000e640008001116 */
[----:B-123--:R-:W-:Y:S10]  /*34b0*/  @!P0 BRA `(.L_x_61) ;  /* 0x00000060009c8947 */ /* 0x00eff40003800000 */
.L_x_155:
[----:B------:R-:W-:Y:S01]  /*34c0*/  IADD3 R10, PT, PT, R10, 0x1, RZ ;  /* 0x000000010a0a7810 */ /* 0x000fe20007ffe0ff */
[----:B------:R-:W-:Y:S06]  /*34d0*/  BRA.U !UP4, `(.L_x_62) ;  /* 0x000000010c987547 */ /* 0x000fec000b800000 */
[----:B------:R-:W-:Y:S01]  /*34e0*/  UPLOP3.LUT UP2, UPT, UPT, UPT, UPT, 0x40, 0x4 ;  /* 0x000000000004789c */ /* 0x000fe20003f4e870 */
[----:B------:R-:W-:Y:S01]  /*34f0*/  UMOV UR16, UR29 ;  /* 0x0000001d00107c82 */ /* 0x000fe20008000000 */
[----:B------:R-:W-:Y:S01]  /*3500*/  UMOV UR15, UR28 ;  /* 0x0000001c000f7c82 */ /* 0x000fe20008000000 */
[----:B------:R-:W-:-:S08]  /*3510*/  UMOV UR6, UR14 ;  /* 0x0000000e00067c82 */ /* 0x000fd00008000000 */
.L_x_65:
[----:B------:R-:W-:Y:S02]  /*3520*/  UIADD3 UR16, UPT, UPT, UR16, 0x1, URZ ;  /* 0x0000000110107890 */ /* 0x000fe4000fffe0ff */
[----:B--2---:R-:W-:Y:S02]  /*3530*/  ULEA UR5, UR6, UR17, 0x3 ;  /* 0x0000001106057291 */ /* 0x004fe4000f8e18ff */
[----:B------:R-:W-:Y:S01]  /*3540*/  UISETP.NE.AND UP3, UPT, UR16, URZ, UPT ;  /* 0x000000ff1000728c */ /* 0x000fe2000bf65270 */
[----:B---3--:R-:W-:Y:S10]  /*3550*/  @P2 BRA `(.L_x_63) ;  /* 0x00000000000c2947 */ /* 0x008ff40003800000 */
[----:B-1----:R-:W-:Y:S04]  /*3560*/  SHF.L.U32 R3, R8, 0x1f, RZ ;  /* 0x0000001f08037819 */ /* 0x002fe800000006ff */
[----:B------:R-:W1:Y:S02]  /*3570*/  SYNCS.PHASECHK.TRANS64.TRYWAIT P0, [UR5], R3 ;  /* 0x00000003ff0075a7 */ /* 0x000e640008001105 */
[----:B-1----:R-:W-:Y:S05]  /*3580*/  @!P0 BRA `(.L_x_64) ;  /* 0x0000006000808947 */ /* 0x002fea0003800000 */
.L_x_63:
[----:B------:R-:W-:Y:S01]  /*3590*/  UISETP.NE.AND UP0, UPT, UR15, 0x1, UPT ;  /* 0x000000010f00788c */ /* 0x000fe2000bf05270 */
[----:B------:R-:W-:Y:S01]  /*35a0*/  PLOP3.LUT P2, PT, PT, PT, PT, 0x80, 0x8 ;  /* 0x000000000008781c */ /* 0x000fe20003f4f070 */
[----:B------:R-:W-:Y:S02]  /*35b0*/  UIADD3 UR4, UPT, UPT, UR6, 0x1, URZ ;  /* 0x0000000106047890 */ /* 0x000fe4000fffe0ff */
[----:B------:R-:W-:Y:S02]  /*35c0*/  ULEA UR12, UR6, UR21, 0x9 ;  /* 0x00000015060c7291 */ /* 0x000fe4000f8e48ff */
[----:B------:R-:W-:Y:S01]  /*35d0*/  UISETP.NE.AND UP1, UPT, UR4, 0x4, UPT ;  /* 0x000000040400788c */ /* 0x000fe2000bf25270 */
[----:B------:R-:W-:Y:S01]  /*35e0*/  PLOP3.LUT P0, PT, PT, PT, UP0, 0x80, 0x8 ;  /* 0x000000000008781c */ /* 0x000fe20003f0f008 */
[----:B------:R-:W-:Y:S02]  /*35f0*/  UIADD3 UR10, UPT, UPT, UR12, 0x2, URZ ;  /* 0x000000020c0a7890 */ /* 0x000fe4000fffe0ff */
[----:B------:R-:W-:Y:S02]  /*3600*/  USEL UR7, URZ, 0x1, UP1 ;  /* 0x00000001ff077887 */ /* 0x000fe40008800000 */
[----:B------:R-:W-:Y:S02]  /*3610*/  USEL UR14, UR4, URZ, UP1 ;  /* 0x000000ff040e7287 */ /* 0x000fe40008800000 */
[----:B------:R-:W-:Y:S02]  /*3620*/  UIADD3 UR15, UPT, UPT, UR15, -0x1, URZ ;  /* 0xffffffff0f0f7890 */ /* 0x000fe4000fffe0ff */
[----:B------:R-:W-:Y:S01]  /*3630*/  @UP0 ULEA UR4, UR14, UR17, 0x3 ;  /* 0x000000110e040291 */ /* 0x000fe2000f8e18ff */
[----:B------:R-:W-:Y:S01]  /*3640*/  LOP3.LUT R8, R8, UR7, RZ, 0x3c, !PT ;  /* 0x0000000708087c12 */ /* 0x000fe2000f8e3cff */
[----:B------:R-:W-:Y:S01]  /*3650*/  UIADD3 UR7, UPT, UPT, UR5, 0x20, URZ ;  /* 0x0000002005077890 */ /* 0x000fe2000fffe0ff */
[----:B------:R-:W-:Y:S02]  /*3660*/  UMOV UR13, 0x80004020 ;  /* 0x80004020000d7882 */ /* 0x000fe40000000000 */
[----:B-1----:R-:W-:Y:S01]  /*3670*/  @P0 SHF.L.U32 R0, R8, 0x1f, RZ ;  /* 0x0000001f08000819 */ /* 0x002fe200000006ff */
[----:B------:R-:W-:Y:S01]  /*3680*/  UMOV UR5, 0x80004020 ;  /* 0x8000402000057882 */ /* 0x000fe20000000000 */
[----:B------:R-:W-:Y:S01]  /*3690*/  UMOV UR11, 0x80004020 ;  /* 0x80004020000b7882 */ /* 0x000fe20000000000 */
[----:B------:R-:W-:Y:S01]  /*36a0*/  UMOV UR9, 0x80004020 ;  /* 0x8000402000097882 */ /* 0x000fe20000000000 */
[----:B------:R2:W3:Y:S01]  /*36b0*/  @P0 SYNCS.PHASECHK.TRANS64.TRYWAIT P2, [UR4], R0 ;  /* 0x00000000ff0005a7 */ /* 0x0004e20008041104 */
[----:B------:R-:W-:Y:S03]  /*36c0*/  ULEA UR4, UR6, UR20, 0x9 ;  /* 0x0000001406047291 */ /* 0x000fe6000f8e48ff */
[----:B------:R-:W-:Y:S01]  /*36d0*/  UMOV UR6, UR14 ;  /* 0x0000000e00067c82 */ /* 0x000fe20008000000 */
[----:B------:R-:W-:Y:S05]  /*36e0*/  UIADD3 UR8, UPT, UPT, UR4, 0x2, URZ ;  /* 0x0000000204087890 */ /* 0x000fea000fffe0ff */
[----:B------:R2:W-:Y:S01]  /*36f0*/  UTCHMMA gdesc[UR4], gdesc[UR12], tmem[UR18], tmem[UR26], idesc[UR27], UP2 ;  /* 0x00ff1a0c040075ea */ /* 0x0005e20009000012 */
[----:B------:R-:W-:Y:S03]  /*3700*/  UPLOP3.LUT UP2, UPT, UPT, UPT, UPT, 0x80, 0x8 ;  /* 0x000000000008789c */ /* 0x000fe60003f4f070 */
[----:B------:R2:W-:Y:S01]  /*3710*/  UTCHMMA gdesc[UR8], gdesc[UR10], tmem[UR18], tmem[UR24], idesc[UR25], UPT ;  /* 0x00ff180a080075ea */ /* 0x0005e2000b800012 */
[----:B------:R2:W-:Y:S01]  /*3720*/  UTCBAR.MULTICAST [UR7], URZ, UR19 ;  /* 0x000000ff070073e9 */ /* 0x0005e20008000813 */
[----:B------:R-:W-:Y:S06]  /*3730*/  BRA.U UP3, `(.L_x_65) ;  /* 0xfffffffd03787547 */ /* 0x000fec000b83ffff */
.L_x_62:
[----:B--2---:R-:W-:Y:S01]  /*3740*/  UIADD3 UR4, UPT, UPT, UR23, 0x1, URZ ;  /* 0x0000000117047890 */ /* 0x004fe2000fffe0ff */
[C---:B------:R-:W-:Y:S01]  /*3750*/  ISETP.NE.AND P0, PT, R10.reuse, 0x2, PT ;  /* 0x000000020a00780c */ /* 0x040fe20003f05270 */
[----:B------:R-:W-:Y:S02]  /*3760*/  UIADD3 UR5, UPT, UPT, UR22, 0xb0, URZ ;  /* 0x000000b016057890 */ /* 0x000fe4000fffe0ff */
[----:B------:R-:W-:Y:S01]  /*3770*/  UISETP.NE.AND UP0, UPT, UR4, 0x4, UPT ;  /* 0x000000040400788c */ /* 0x000fe2000bf05270 */
[----:B-1----:R-:W-:Y:S02]  /*3780*/  SEL R0, RZ, 0x1, P0 ;  /* 0x00000001ff007807 */ /* 0x002fe40000000000 */
[----:B------:R-:W-:Y:S01]  /*3790*/  SEL R10, R10, RZ, P0 ;  /* 0x000000ff0a0a7207 */ /* 0x000fe20000000000 */
[----:B------:R-:W-:Y:S01]  /*37a0*/  USEL UR6, URZ, 0x1, UP0 ;  /* 0x00000001ff067887 */ /* 0x000fe20008000000 */
[----:B------:R-:W-:Y:S01]  /*37b0*/  LOP3.LUT R9, R9, R0, RZ, 0x3c, !PT ;  /* 0x0000000009097212 */ /* 0x000fe200078e3cff */
[----:B------:R-:W-:Y:S01]  /*37c0*/  USEL UR23, UR4, URZ, UP0 ;  /* 0x000000ff04177287 */ /* 0x000fe20008000000 */
[----:B------:R1:W-:Y:S03]  /*37d0*/  UTCBAR [UR5], URZ ;  /* 0x000000ff050073e9 */ /* 0x0003e600080000ff */
[----:B------:R-:W-:Y:S01]  /*37e0*/  LOP3.LUT R11, R11, UR6, RZ, 0x3c, !PT ;  /* 0x000000060b0b7c12 */ /* 0x000fe2000f8e3cff */
[----:B------:R-:W-:Y:S07]  /*37f0*/  @P1 BRA `(.L_x_66) ;  /* 0xfffffff800c81947 */ /* 0x000fee000383ffff */
[----:B------:R-:W2:Y:S01]  /*3800*/  S2UR UR8, SR_CgaCtaId ;  /* 0x00000000000879c3 */ /* 0x000ea20000008800 */
[----:B------:R-:W-:Y:S01]  /*3810*/  ELECT P0, URZ, PT ;  /* 0x0000000000ff782f */ /* 0x000fe20003800000 */
[----:B------:R-:W-:Y:S01]  /*3820*/  IMAD.MOV.U32 R0, RZ, RZ, 0x1 ;  /* 0x00000001ff007424 */ /* 0x000fe200078e00ff */
[----:B------:R-:W-:Y:S01]  /*3830*/  UIADD3 UR17, UPT, UPT, UR17, 0xd0, URZ ;  /* 0x000000d011117890 */ /* 0x000fe2000fffe0ff */
[----:B------:R-:W-:Y:S01]  /*3840*/  SHF.L.U32 R3, R11, 0x1f, RZ ;  /* 0x0000001f0b037819 */ /* 0x000fe200000006ff */
[----:B------:R-:W-:-:S03]  /*3850*/  UMOV UR4, 0x40 ;  /* 0x0000004000047882 */ /* 0x000fc60000000000 */
[----:B------:R-:W-:Y:S01]  /*3860*/  UVIRTCOUNT.DEALLOC.SMPOOL 0x80 ;  /* 0x000000800000784c */ /* 0x000fe20000000000 */
[----:B--2---:R-:W-:Y:S02]  /*3870*/  ULEA UR8, UR8, UR4, 0x18 ;  /* 0x0000000408087291 */ /* 0x004fe4000f8ec0ff */
[----:B------:R-:W-:-:S07]  /*3880*/  ULEA UR4, UR23, UR17, 0x3 ;  /* 0x0000001117047291 */ /* 0x000fce000f8e18ff */
[----:B------:R2:W-:Y:S02]  /*3890*/  @P0 STS.U8 [UR8+0x1c], R0 ;  /* 0x00001c00ff000988 */ /* 0x0005e40008000008 */
[----:B------:R-:W4:Y:S02]  /*38a0*/  SYNCS.PHASECHK.TRANS64.TRYWAIT P0, [UR4], R3 ;  /* 0x00000003ff0075a7 */ /* 0x000f240008001104 */
[----:B--2-4-:R-:W-:Y:S05]  /*38b0*/  @!P0 BRA `(.L_x_67) ;  /* 0x0000005c00cc8947 */ /* 0x014fea0003800000 */
.L_x_158:
[----:B------:R-:W-:-:S04]  /*38c0*/  UIADD3 UR4, UPT, UPT, UR23, 0x1, URZ ;  /* 0x0000000117047890 */ /* 0x000fc8000fffe0ff */
[----:B------:R-:W-:-:S04]  /*38d0*/  UISETP.NE.AND UP0, UPT, UR4, 0x4, UPT ;  /* 0x000000040400788c */ /* 0x000fc8000bf05270 */
[----:B------:R-:W-:Y:S02]  /*38e0*/  USEL UR6, URZ, 0x1, UP0 ;  /* 0x00000001ff067887 */ /* 0x000fe40008000000 */
[----:B------:R-:W-:-:S04]  /*38f0*/  USEL UR4, UR4, URZ, UP0 ;  /* 0x000000ff04047287 */ /* 0x000fc80008000000 */
[----:B-1----:R-:W-:Y:S01]  /*3900*/  ULEA UR5, UR4, UR17, 0x3 ;  /* 0x0000001104057291 */ /* 0x002fe2000f8e18ff */
[----:B------:R-:W-:-:S04]  /*3910*/  LOP3.LUT R2, R11, UR6, RZ, 0x3c, !PT ;  /* 0x000000060b027c12 */ /* 0x000fc8000f8e3cff */
[----:B--2---:R-:W-:-:S04]  /*3920*/  SHF.L.U32 R3, R2, 0x1f, RZ ;  /* 0x0000001f02037819 */ /* 0x004fc800000006ff */
[----:B------:R-:W1:Y:S02]  /*3930*/  SYNCS.PHASECHK.TRANS64.TRYWAIT P0, [UR5], R3 ;  /* 0x00000003ff0075a7 */ /* 0x000e640008001105 */
[----:B-1----:R-:W-:Y:S05]  /*3940*/  @!P0 BRA `(.L_x_68) ;  /* 0x0000005c00c08947 */ /* 0x002fea0003800000 */
.L_x_160:
        /* <DEDUP_REMOVED lines=9> */
.L_x_162:
[----:B------:R-:W-:-:S04]  /*39e0*/  UIADD3 UR4, UPT, UPT, UR4, 0x1, URZ ;  /* 0x0000000104047890 */ /* 0x000fc8000fffe0ff */
[----:B------:R-:W-:-:S04]  /*39f0*/  UISETP.NE.AND UP0, UPT, UR4, 0x4, UPT ;  /* 0x000000040400788c */ /* 0x000fc8000bf05270 */
[----:B------:R-:W-:Y:S02]  /*3a00*/  USEL UR5, URZ, 0x1, UP0 ;  /* 0x00000001ff057887 */ /* 0x000fe40008000000 */
[----:B------:R-:W-:-:S04]  /*3a10*/  USEL UR4, UR4, URZ, UP0 ;  /* 0x000000ff04047287 */ /* 0x000fc80008000000 */
[----:B------:R-:W-:Y:S01]  /*3a20*/  ULEA UR4, UR4, UR17, 0x3 ;  /* 0x0000001104047291 */ /* 0x000fe2000f8e18ff */
[----:B-1----:R-:W-:-:S04]  /*3a30*/  LOP3.LUT R3, R2, UR5, RZ, 0x3c, !PT ;  /* 0x0000000502037c12 */ /* 0x002fc8000f8e3cff */
[----:B------:R-:W-:-:S04]  /*3a40*/  SHF.L.U32 R3, R3, 0x1f, RZ ;  /* 0x0000001f03037819 */ /* 0x000fc800000006ff */
[----:B------:R-:W1:Y:S02]  /*3a50*/  SYNCS.PHASECHK.TRANS64.TRYWAIT P0, [UR4], R3 ;  /* 0x00000003ff0075a7 */ /* 0x000e640008001104 */
[----:B-1----:R-:W-:Y:S05]  /*3a60*/  @!P0 BRA `(.L_x_70) ;  /* 0x0000005c00a88947 */ /* 0x002fea0003800000 */
.L_x_164:
[----:B------:R-:W-:Y:S01]  /*3a70*/  NOP ;  /* 0x0000000000007918 */ /* 0x000fe20000000000 */
[----:B-1----:R-:W1:Y:S01]  /*3a80*/  LDS R0, [UR8+0x14] ;  /* 0x00001408ff007984 */ /* 0x002e620008000800 */
[----:B------:R-:W-:Y:S01]  /*3a90*/  ULOP3.LUT UR4, UR30, 0xffff, URZ, 0xc0, !UPT ;  /* 0x0000ffff1e047892 */ /* 0x000fe2000f8ec0ff */
[----:B------:R-:W-:Y:S01]  /*3aa0*/  UMOV UR5, 0xffff ;  /* 0x0000ffff00057882 */ /* 0x000fe20000000000 */
[----:B------:R-:W-:Y:S02]  /*3ab0*/  UMOV UR6, 0x1 ;  /* 0x0000000100067882 */ /* 0x000fe40000000000 */
[----:B------:R-:W-:-:S04]  /*3ac0*/  USHF.R.U32.HI UR4, URZ, 0x5, UR4 ;  /* 0x00000005ff047899 */ /* 0x000fc80008011604 */
[----:B------:R-:W-:Y:S02]  /*3ad0*/  USHF.L.U32 UR5, UR5, UR4, URZ ;  /* 0x0000000405057299 */ /* 0x000fe400080006ff */
[----:B------:R-:W-:-:S04]  /*3ae0*/  USHF.L.U32 UR4, UR6, UR4, URZ ;  /* 0x0000000406047299 */ /* 0x000fc800080006ff */
[----:B-1----:R-:W-:-:S04]  /*3af0*/  LOP3.LUT R0, R0, UR5, RZ, 0xc0, !PT ;  /* 0x0000000500007c12 */ /* 0x002fc8000f8ec0ff */
[----:B------:R-:W-:-:S13]  /*3b00*/  ISETP.NE.AND P0, PT, R0, UR5, PT ;  /* 0x0000000500007c0c */ /* 0x000fda000bf05270 */
[----:B------:R-:W-:Y:S05]  /*3b10*/  @P0 BRA `(.L_x_71) ;  /* 0x0000000000580947 */ /* 0x000fea0003800000 */
[----:B------:R-:W1:Y:S02]  /*3b20*/  LDS R0, [UR8+0x18] ;  /* 0x00001808ff007984 */ /* 0x000e640008000800 */
[----:B-1----:R-:W-:-:S04]  /*3b30*/  LOP3.LUT R0, R0, UR4, RZ, 0xc0, !PT ;  /* 0x0000000400007c12 */ /* 0x002fc8000f8ec0ff */
[----:B------:R-:W-:-:S13]  /*3b40*/  ISETP.NE.AND P0, PT, R0, UR4, PT ;  /* 0x0000000400007c0c */ /* 0x000fda000bf05270 */
[----:B------:R-:W-:Y:S05]  /*3b50*/  @P0 BRA `(.L_x_72) ;  /* 0x00000000003c0947 */ /* 0x000fea0003800000 */
[----:B------:R-:W1:Y:S01]  /*3b60*/  S2R R2, SR_LANEID ;  /* 0x0000000000027919 */ /* 0x000e620000000000 */
[----:B------:R-:W-:Y:S01]  /*3b70*/  ULOP3.LUT UR5, URZ, UR5, URZ, 0x33, !UPT ;  /* 0x00000005ff057292 */ /* 0x000fe2000f8e33ff */
[----:B------:R-:W-:Y:S01]  /*3b80*/  LOP3.LUT R4, RZ, UR4, RZ, 0x33, !PT ;  /* 0x00000004ff047c12 */ /* 0x000fe2000f8e33ff */
[----:B------:R-:W-:Y:S02]  /*3b90*/  VOTEU.ANY UR4, UPT, PT ;  /* 0x0000000000047886 */ /* 0x000fe400038e0100 */
[----:B------:R-:W-:Y:S01]  /*3ba0*/  UFLO.U32 UR4, UR4 ;  /* 0x00000004000472bd */ /* 0x000fe200080e0000 */
[----:B------:R-:W2:Y:S01]  /*3bb0*/  REDUX UR6, R4 ;  /* 0x00000000040673c4 */ /* 0x000ea20000000000 */
[----:B------:R-:W-:-:S06]  /*3bc0*/  IMAD.U32 R0, RZ, RZ, UR5 ;  /* 0x00000005ff007e24 */ /* 0x000fcc000f8e00ff */
[----:B------:R4:W-:Y:S01]  /*3bd0*/  UTCATOMSWS.AND URZ, UR5 ;  /* 0x0000000500ff79e3 */ /* 0x0009e20008000000 */
[----:B------:R-:W3:Y:S01]  /*3be0*/  REDUX UR7, R0 ;  /* 0x00000000000773c4 */ /* 0x000ee20000000000 */
[----:B-1----:R-:W-:Y:S01]  /*3bf0*/  ISETP.EQ.U32.AND P0, PT, R2, UR4, PT ;  /* 0x0000000402007c0c */ /* 0x002fe2000bf02070 */
[----:B--2---:R-:W-:Y:S01]  /*3c00*/  IMAD.U32 R2, RZ, RZ, UR6 ;  /* 0x00000006ff027e24 */ /* 0x004fe2000f8e00ff */
[----:B---3--:R-:W-:-:S11]  /*3c10*/  MOV R3, UR7 ;  /* 0x0000000700037c02 */ /* 0x008fd60008000f00 */
[----:B------:R4:W-:Y:S04]  /*3c20*/  @P0 ATOMS.AND RZ, [UR8+0x14], R3 ;  /* 0x00001403ffff098c */ /* 0x0009e8000a800008 */
[----:B------:R4:W-:Y:S01]  /*3c30*/  @P0 ATOMS.AND RZ, [UR8+0x18], R2 ;  /* 0x00001802ffff098c */ /* 0x0009e2000a800008 */
[----:B------:R-:W-:Y:S05]  /*3c40*/  BRA `(.L_x_73) ;  /* 0x0000000000147947 */ /* 0x000fea0003800000 */
.L_x_72:
[----:B------:R-:W-:Y:S02]  /*3c50*/  MOV R2, 0x3c70 ;  /* 0x00003c7000027802 */ /* 0x000fe40000000f00 */
[----:B---3-5:R-:W-:Y:S05]  /*3c60*/  CALL.REL.NOINC `($__internal_0_$__cuda_sm10x_tcgen05_guardrail_trap_col_being_dealloced_not_returned_by_alloc) ;  /* 0x0000006000907944 */ /* 0x028fea0003c00000 */
[----:B------:R-:W-:Y:S05]  /*3c70*/  BRA `(.L_x_73) ;  /* 0x0000000000087947 */ /* 0x000fea0003800000 */
.L_x_71:
[----:B------:R-:W-:Y:S02]  /*3c80*/  MOV R2, 0x3ca0 ;  /* 0x00003ca000027802 */ /* 0x000fe40000000f00 */
[----:B---3-5:R-:W-:Y:S05]  /*3c90*/  CALL.REL.NOINC `($__internal_2_$__cuda_sm10x_tcgen05_guardrail_trap_unallocated_columns_being_dealloced) ;  /* 0x00000060009c7944 */ /* 0x028fea0003c00000 */
.L_x_73:
[----:B------:R-:W-:Y:S01]  /*3ca0*/  NOP ;  /* 0x0000000000007918 */ /* 0x000fe20000000000 */
[----:B----4-:R-:W-:Y:S05]  /*3cb0*/  EXIT ;  /* 0x000000000000794d */ /* 0x010fea0003800000 */
.L_x_55:
[----:B------:R-:W-:-:S09]  /*3cc0*/  UISETP.NE.OR UP0, UPT, UR17, 0x3, !UP3 ;  /* 0x000000031100788c */ /* 0x000fd2000df05670 */
[----:B------:R-:W-:Y:S05]  /*3cd0*/  BRA.U UP0, `(.L_x_74) ;  /* 0x0000001100547547 */ /* 0x000fea000b800000 */
[----:B------:R-:W1:Y:S01]  /*3ce0*/  LDCU UR31, c[0x0][0x370] ;  /* 0x00006e00ff1f77ac */ /* 0x000e620008000800 */
[----:B------:R-:W2:Y:S01]  /*3cf0*/  LDC.64 R16, c[0x0][0x348] ;  /* 0x0000d200ff107b82 */ /* 0x000ea20000000a00 */
[----:B------:R-:W-:Y:S02]  /*3d00*/  HFMA2 R13, -RZ, RZ, 0, 0 ;  /* 0x00000000ff0d7431 */ /* 0x000fe400000001ff */
[----:B------:R-:W-:Y:S01]  /*3d10*/  IMAD.MOV.U32 R15, RZ, RZ, 0x1 ;  /* 0x00000001ff0f7424 */ /* 0x000fe200078e00ff */
[----:B------:R-:W1:Y:S01]  /*3d20*/  LDCU.128 UR48, c[0x0][0xb10] ;  /* 0x00016200ff3077ac */ /* 0x000e620008000c00 */
[----:B------:R-:W-:Y:S01]  /*3d30*/  IMAD.MOV.U32 R14, RZ, RZ, RZ ;  /* 0x000000ffff0e7224 */ /* 0x000fe200078e00ff */
[----:B------:R-:W-:Y:S01]  /*3d40*/  MOV R7, 0x2000 ;  /* 0x0000200000077802 */ /* 0x000fe20000000f00 */
[----:B------:R-:W3:Y:S01]  /*3d50*/  LDCU UR30, c[0x0][0x374] ;  /* 0x00006e80ff1e77ac */ /* 0x000ee20008000800 */
[----:B------:R-:W4:Y:S01]  /*3d60*/  LDC.64 R2, c[0x0][0x888] ;  /* 0x00022200ff027b82 */ /* 0x000f220000000a00 */
[----:B------:R-:W3:Y:S01]  /*3d70*/  LDCU UR15, c[0x0][0xb0c] ;  /* 0x00016180ff0f77ac */ /* 0x000ee20008000800 */
[----:B------:R-:W2:Y:S06]  /*3d80*/  LDCU UR40, c[0x0][0xb20] ;  /* 0x00016400ff2877ac */ /* 0x000eac0008000800 */
[----:B------:R-:W4:Y:S01]  /*3d90*/  LDC.64 R4, c[0x0][0x890] ;  /* 0x00022400ff047b82 */ /* 0x000f220000000a00 */
[----:B------:R-:W2:Y:S01]  /*3da0*/  LDCU UR4, c[0x0][0xb30] ;  /* 0x00016600ff0477ac */ /* 0x000ea20008000800 */
[----:B------:R-:W-:Y:S01]  /*3db0*/  UMOV UR21, 0x400 ;  /* 0x0000040000157882 */ /* 0x000fe20000000000 */
[----:B-1----:R-:W-:-:S02]  /*3dc0*/  UIMAD.WIDE.U32 UR6, UR31, UR48, URZ ;  /* 0x000000301f0672a5 */ /* 0x002fc4000f8e00ff */
[----:B---3--:R-:W-:Y:S02]  /*3dd0*/  UIMAD.WIDE.U32 UR8, UR30, UR51, URZ ;  /* 0x000000331e0872a5 */ /* 0x008fe4000f8e00ff */
[----:B------:R-:W-:Y:S02]  /*3de0*/  ULEA UR21, UR47, UR21, 0x18 ;  /* 0x000000152f157291 */ /* 0x000fe4000f8ec0ff */
[----:B------:R-:W-:Y:S02]  /*3df0*/  UPLOP3.LUT UP3, UPT, UPT, UPT, UPT, 0x40, 0x4 ;  /* 0x000000000004789c */ /* 0x000fe40003f6e870 */
[----:B------:R-:W-:Y:S01]  /*3e00*/  UIADD3 UR37, UPT, UPT, UR21, 0x58, URZ ;  /* 0x0000005815257890 */ /* 0x000fe2000fffe0ff */
[----:B------:R-:W-:Y:S01]  /*3e10*/  UMOV UR6, UR7 ;  /* 0x0000000700067c82 */ /* 0x000fe20008000000 */
[----:B------:R-:W-:Y:S01]  /*3e20*/  UMOV UR38, UR9 ;  /* 0x0000000900267c82 */ /* 0x000fe20008000000 */
[----:B------:R-:W-:Y:S02]  /*3e30*/  UISETP.GE.AND UP0, UPT, UR42, 0x1, UPT ;  /* 0x000000012a00788c */ /* 0x000fe4000bf06270 */
[----:B------:R-:W-:Y:S01]  /*3e40*/  UISETP.NE.AND UP4, UPT, UR42, 0x1, UPT ;  /* 0x000000012a00788c */ /* 0x000fe2000bf85270 */
[----:B------:R-:W1:Y:S01]  /*3e50*/  LDCU.64 UR22, c[0x0][0xb28] ;  /* 0x00016500ff1677ac */ /* 0x000e620008000a00 */
[----:B------:R-:W-:-:S02]  /*3e60*/  UISETP.NE.AND UP6, UPT, UR15, 0x1, UPT ;  /* 0x000000010f00788c */ /* 0x000fc4000bfc5270 */
[----:B------:R-:W-:Y:S02]  /*3e70*/  UISETP.NE.AND UP5, UPT, UR50, 0x1, UPT ;  /* 0x000000013200788c */ /* 0x000fe4000bfa5270 */
[----:B------:R-:W-:Y:S02]  /*3e80*/  UIADD3 UR33, UPT, UPT, UR21, 0x40, URZ ;  /* 0x0000004015217890 */ /* 0x000fe4000fffe0ff */
[----:B------:R-:W-:Y:S02]  /*3e90*/  UIADD3 UR25, UPT, UPT, UR21, 0x48, URZ ;  /* 0x0000004815197890 */ /* 0x000fe4000fffe0ff */
[----:B------:R-:W-:Y:S02]  /*3ea0*/  UIADD3 UR17, UPT, UPT, UR21, 0x50, URZ ;  /* 0x0000005015117890 */ /* 0x000fe4000fffe0ff */
[----:B------:R-:W-:Y:S02]  /*3eb0*/  UPRMT UR37, UR47, 0x654, UR37 ;  /* 0x000006542f257896 */ /* 0x000fe40008000025 */
[----:B------:R-:W-:-:S02]  /*3ec0*/  USHF.R.U32.HI UR39, URZ, UR49, UR6 ;  /* 0x00000031ff277299 */ /* 0x000fc40008011606 */
[----:B--2---:R-:W-:Y:S02]  /*3ed0*/  USHF.R.U32.HI UR38, URZ, UR40, UR38 ;  /* 0x00000028ff267299 */ /* 0x004fe40008011626 */
[----:B------:R-:W-:-:S11]  /*3ee0*/  UISETP.NE.AND UP2, UPT, UR4, 0x1, UPT ;  /* 0x000000010400788c */ /* 0x000fd6000bf45270 */
.L_x_85:
[C---:B------:R-:W-:Y:S02]  /*3ef0*/  LEA R12, R14.reuse, UR21, 0x3 ;  /* 0x000000150e0c7c11 */ /* 0x040fe4000f8e18ff */
[----:B------:R-:W-:Y:S02]  /*3f00*/  SHF.L.U32 R9, R13, 0x1f, RZ ;  /* 0x0000001f0d097819 */ /* 0x000fe400000006ff */
[----:B------:R-:W-:Y:S02]  /*3f10*/  LEA R10, R14, UR21, 0x4 ;  /* 0x000000150e0a7c11 */ /* 0x000fe4000f8e20ff */
[----:B--2---:R-:W2:Y:S02]  /*3f20*/  SYNCS.PHASECHK.TRANS64.TRYWAIT P0, [R12+URZ+0x90], R9 ;  /* 0x000090090c0075a7 */ /* 0x004ea400080011ff */
[----:B--2---:R-:W-:Y:S05]  /*3f30*/  @!P0 BRA `(.L_x_75) ;  /* 0x00000058008c8947 */ /* 0x004fea0003800000 */
.L_x_165:
[----:B--2---:R-:W2:Y:S01]  /*3f40*/  LDS.128 R8, [R10+0x120] ;  /* 0x000120000a087984 */ /* 0x004ea20000000c00 */
[----:B------:R-:W-:Y:S01]  /*3f50*/  UISETP.GE.AND UP0, UPT, UR42, 0x1, UPT ;  /* 0x000000012a00788c */ /* 0x000fe2000bf06270 */
[----:B------:R-:W-:Y:S01]  /*3f60*/  @!PT LDS RZ, [RZ] ;  /* 0x00000000fffff984 */ /* 0x000fe20000000800 */
[----:B------:R-:W-:Y:S01]  /*3f70*/  @!PT LDS RZ, [RZ] ;  /* 0x00000000fffff984 */ /* 0x000fe20000000800 */
[----:B------:R-:W-:Y:S01]  /*3f80*/  @!PT LDS RZ, [RZ] ;  /* 0x00000000fffff984 */ /* 0x000fe20000000800 */
[----:B------:R-:W-:Y:S01]  /*3f90*/  @!PT LDS RZ, [RZ] ;  /* 0x00000000fffff984 */ /* 0x000fe20000000800 */
[----:B------:R3:W-:Y:S06]  /*3fa0*/  MEMBAR.ALL.CTA ;  /* 0x0000000000007992 */ /* 0x0007ec0000008000 */
[----:B---3--:R-:W3:Y:S01]  /*3fb0*/  FENCE.VIEW.ASYNC.S ;  /* 0x00000000000073c6 */ /* 0x008ee20000000000 */
[----:B--2---:R-:W-:Y:S11]  /*3fc0*/  LOP3.LUT P0, RZ, R10, 0x1, RZ, 0xc0, !PT ;  /* 0x000000010aff7812 */ /* 0x004ff6000780c0ff */
[----:B------:R-:W-:Y:S02]  /*3fd0*/  @!UPT UIADD3 URZ, UPT, UPT, URZ, URZ, URZ ;  /* 0x000000fffffff290 */ /* 0x000fe4000fffe0ff */
[----:B---3--:R-:W-:Y:S01]  /*3fe0*/  VOTEU.ANY UP1, P0 ;  /* 0x0000000000ff7886 */ /* 0x008fe20000020100 */
[----:B------:R-:W-:Y:S11]  /*3ff0*/  PLOP3.LUT P0, PT, PT, PT, UP1, 0x80, 0x8 ;  /* 0x000000000008781c */ /* 0x000ff60003f0f018 */
[----:B------:R-:W-:Y:S02]  /*4000*/  @!UPT UIADD3 URZ, UPT, UPT, URZ, URZ, URZ ;  /* 0x000000fffffff290 */ /* 0x000fe4000fffe0ff */
[----:B------:R-:W-:Y:S02]  /*4010*/  @P0 SHF.R.U32.HI R0, RZ, 0x10, R9 ;  /* 0x00000010ff000819 */ /* 0x000fe40000011609 */
[----:B------:R-:W-:Y:S02]  /*4020*/  @P0 MOV R6, R8 ;  /* 0x0000000800060202 */ /* 0x000fe40000000f00 */
[----:B------:R-:W-:Y:S01]  /*4030*/  @P0 R2UR UR4, R0 ;  /* 0x00000000000402ca */ /* 0x000fe200000e0000 */
[----:B------:R-:W-:Y:S01]  /*4040*/  VIADD R0, R12, 0xa0 ;  /* 0x000000a00c007836 */ /* 0x000fe20000000000 */
[----:B------:R-:W-:Y:S02]  /*4050*/  @P0 LOP3.LUT R8, R9, 0xffff, RZ, 0xc0, !PT ;  /* 0x0000ffff09080812 */ /* 0x000fe400078ec0ff */
[----:B------:R-:W-:Y:S02]  /*4060*/  @P0 R2UR UR6, R6 ;  /* 0x00000000060602ca */ /* 0x000fe400000e0000 */
[----:B------:R-:W-:Y:S02]  /*4070*/  PRMT R0, RZ, 0x654, R0 ;  /* 0x00000654ff007816 */ /* 0x000fe40000000000 */
[----:B------:R-:W-:Y:S02]  /*4080*/  @P0 R2UR UR5, R8 ;  /* 0x00000000080502ca */ /* 0x000fe400000e0000 */
[----:B------:R2:W-:Y:S03]  /*4090*/  SYNCS.ARRIVE.TRANS64.RED.A1T0 RZ, [R0+URZ], RZ ;  /* 0x000000ff00ff79a7 */ /* 0x0005e600081004ff */
[----:B------:R-:W-:Y:S04]  /*40a0*/  @UP1 UMOV UR29, UR4 ;  /* 0x00000004001d1c82 */ /* 0x000fe80008000000 */
[----:B------:R-:W-:Y:S04]  /*40b0*/  @UP1 UMOV UR14, UR6 ;  /* 0x00000006000e1c82 */ /* 0x000fe80008000000 */
[----:B------:R-:W-:Y:S01]  /*40c0*/  @UP1 UMOV UR13, UR5 ;  /* 0x00000005000d1c82 */ /* 0x000fe20008000000 */
[----:B------:R-:W-:Y:S05]  /*40d0*/  BRA.U !UP0, `(.L_x_76) ;  /* 0x0000000108a47547 */ /* 0x000fea000b800000 */
[----:B------:R-:W-:Y:S02]  /*40e0*/  UIMAD.WIDE.U32 UR18, UR13, UR51, URZ ;  /* 0x000000330d1272a5 */ /* 0x000fe4000f8e00ff */
[----:B------:R-:W-:Y:S02]  /*40f0*/  UIMAD.WIDE.U32 UR26, UR14, UR48, URZ ;  /* 0x000000300e1a72a5 */ /* 0x000fe4000f8e00ff */
[----:B------:R-:W-:Y:S02]  /*4100*/  USEL UR4, UR30, UR38, !UP5 ;  /* 0x000000261e047287 */ /* 0x000fe4000e800000 */
[----:B------:R-:W-:Y:S02]  /*4110*/  USEL UR7, UR31, UR39, !UP6 ;  /* 0x000000271f077287 */ /* 0x000fe4000f000000 */
[----:B-1----:R-:W-:Y:S02]  /*4120*/  UIMAD.WIDE.U32 UR8, UR4, UR22, URZ ;  /* 0x00000016040872a5 */ /* 0x002fe4000f8e00ff */
[----:B------:R-:W-:Y:S01]  /*4130*/  UIMAD.WIDE.U32 UR10, UR7, UR22, URZ ;  /* 0x00000016070a72a5 */ /* 0x000fe2000f8e00ff */
[----:B------:R-:W-:Y:S02]  /*4140*/  UMOV UR5, UR19 ;  /* 0x0000001300057c82 */ /* 0x000fe40008000000 */
[----:B------:R-:W-:Y:S03]  /*4150*/  USHF.R.U32.HI UR6, URZ, UR40, UR5 ;  /* 0x00000028ff067299 */ /* 0x000fe60008011605 */
[----:B------:R-:W-:Y:S01]  /*4160*/  UMOV UR5, UR27 ;  /* 0x0000001b00057c82 */ /* 0x000fe20008000000 */
[----:B------:R-:W-:Y:S02]  /*4170*/  USEL UR6, UR13, UR6, !UP5 ;  /* 0x000000060d067287 */ /* 0x000fe4000e800000 */
[----:B------:R-:W-:Y:S03]  /*4180*/  USHF.R.U32.HI UR12, URZ, UR49, UR5 ;  /* 0x00000031ff0c7299 */ /* 0x000fe60008011605 */
[----:B------:R-:W-:Y:S02]  /*4190*/  UMOV UR5, UR9 ;  /* 0x0000000900057c82 */ /* 0x000fe40008000000 */
[----:B------:R-:W-:Y:S03]  /*41a0*/  @UP4 USHF.R.U32.HI UR4, URZ, UR23, UR5 ;  /* 0x00000017ff044299 */ /* 0x000fe60008011605 */
[----:B------:R-:W-:Y:S01]  /*41b0*/  UMOV UR5, UR11 ;  /* 0x0000000b00057c82 */ /* 0x000fe20008000000 */
[----:B------:R-:W-:Y:S02]  /*41c0*/  UIMAD UR4, UR42, UR4, URZ ;  /* 0x000000042a0472a4 */ /* 0x000fe4000f8e02ff */
[----:B------:R-:W-:Y:S02]  /*41d0*/  @UP4 USHF.R.U32.HI UR7, URZ, UR23, UR5 ;  /* 0x00000017ff074299 */ /* 0x000fe40008011605 */
[----:B------:R-:W-:Y:S02]  /*41e0*/  UIMAD.WIDE.U32 UR10, UR6, UR22, URZ ;  /* 0x00000016060a72a5 */ /* 0x000fe4000f8e00ff */
[----:B------:R-:W-:Y:S02]  /*41f0*/  USEL UR5, UR14, UR12, !UP6 ;  /* 0x0000000c0e057287 */ /* 0x000fe4000f000000 */
[----:B------:R-:W-:Y:S02]  /*4200*/  UIMAD UR8, UR42, UR7, URZ ;  /* 0x000000072a0872a4 */ /* 0x000fe4000f8e02ff */
[----:B------:R-:W-:Y:S03]  /*4210*/  UISETP.GE.AND UP0, UPT, UR6, UR4, UPT ;  /* 0x000000040600728c */ /* 0x000fe6000bf06270 */
[----:B------:R-:W-:Y:S01]  /*4220*/  UMOV UR4, UR11 ;  /* 0x0000000b00047c82 */ /* 0x000fe20008000000 */
[----:B------:R-:W-:Y:S02]  /*4230*/  UISETP.GE.OR UP0, UPT, UR5, UR8, UP0 ;  /* 0x000000080500728c */ /* 0x000fe40008706670 */
[----:B------:R-:W-:Y:S02]  /*4240*/  USHF.R.U32.HI UR4, URZ, UR23, UR4 ;  /* 0x00000017ff047299 */ /* 0x000fe40008011604 */
[----:B------:R-:W-:Y:S02]  /*4250*/  UIMAD.WIDE.U32 UR8, UR5, UR22, URZ ;  /* 0x00000016050872a5 */ /* 0x000fe4000f8e00ff */
[----:B------:R-:W-:Y:S04]  /*4260*/  USEL UR10, UR6, UR4, !UP4 ;  /* 0x00000004060a7287 */ /* 0x000fe8000e000000 */
[----:B------:R-:W-:Y:S01]  /*4270*/  UIADD3 UR11, UPT, UPT, -UR10, URZ, URZ ;  /* 0x000000ff0a0b7290 */ /* 0x000fe2000fffe1ff */
[----:B------:R-:W-:Y:S02]  /*4280*/  @!UP0 UMOV UR4, UR9 ;  /* 0x0000000900048c82 */ /* 0x000fe40008000000 */
[----:B------:R-:W-:Y:S02]  /*4290*/  @!UP0 USHF.R.U32.HI UR4, URZ, UR23, UR4 ;  /* 0x00000017ff048299 */ /* 0x000fe40008011604 */
[----:B------:R-:W-:Y:S02]  /*42a0*/  UIMAD UR8, UR42, UR11, UR6 ;  /* 0x0000000b2a0872a4 */ /* 0x000fe4000f8e0206 */
[----:B------:R-:W-:Y:S04]  /*42b0*/  @!UP0 USEL UR4, UR5, UR4, !UP4 ;  /* 0x0000000405048287 */ /* 0x000fe8000e000000 */
[----:B------:R-:W-:Y:S02]  /*42c0*/  @!UP0 UIMAD UR8, UR7, UR8, UR4 ;  /* 0x00000008070882a4 */ /* 0x000fe4000f8e0204 */
[----:B------:R-:W-:Y:S02]  /*42d0*/  @!UP0 UIADD3 UR9, UPT, UPT, UR10, -UR4, URZ ;  /* 0x800000040a098290 */ /* 0x000fe4000fffe0ff */
[----:B------:R-:W-:Y:S02]  /*42e0*/  UIADD3 UR4, UPT, UPT, -UR5, URZ, URZ ;  /* 0x000000ff05047290 */ /* 0x000fe4000fffe1ff */
[----:B------:R-:W-:Y:S02]  /*42f0*/  UIADD3 UR7, UPT, UPT, -UR6, URZ, URZ ;  /* 0x000000ff06077290 */ /* 0x000fe4000fffe1ff */
[----:B------:R-:W-:Y:S02]  /*4300*/  @!UP0 UIMAD UR6, UR9, UR42, UR5 ;  /* 0x0000002a090682a4 */ /* 0x000fe4000f8e0205 */
[----:B------:R-:W-:Y:S02]  /*4310*/  UIMAD UR14, UR15, UR4, UR14 ;  /* 0x000000040f0e72a4 */ /* 0x000fe4000f8e020e */
[----:B------:R-:W-:Y:S01]  /*4320*/  UIMAD UR13, UR50, UR7, UR13 ;  /* 0x00000007320d72a4 */ /* 0x000fe2000f8e020d */
[----:B------:R-:W-:Y:S02]  /*4330*/  @!UP0 UMOV UR5, UR8 ;  /* 0x0000000800058c82 */ /* 0x000fe40008000000 */
[----:B------:R-:W-:Y:S02]  /*4340*/  UIMAD UR14, UR5, UR15, UR14 ;  /* 0x0000000f050e72a4 */ /* 0x000fe4000f8e020e */
[----:B------:R-:W-:Y:S11]  /*4350*/  UIMAD UR13, UR6, UR50, UR13 ;  /* 0x00000032060d72a4 */ /* 0x000ff6000f8e020d */
[----:B------:R-:W-:Y:S01]  /*4360*/  @!UPT UIADD3 URZ, UPT, UPT, URZ, URZ, URZ ;  /* 0x000000fffffff290 */ /* 0x000fe2000fffe0ff */
.L_x_76:
[----:B------:R-:W3:Y:S01]  /*4370*/  @!UP2 LDCU.128 UR8, c[0x0][0xb10] ;  /* 0x00016200ff08a7ac */ /* 0x000ee20008000c00 */
[C---:B----4-:R-:W-:Y:S02]  /*4380*/  ISETP.NE.U32.AND P1, PT, R4.reuse, RZ, PT ;  /* 0x000000ff0400720c */ /* 0x050fe40003f25070 */
[----:B------:R-:W-:Y:S02]  /*4390*/  ISETP.NE.U32.AND P0, PT, R4, RZ, PT ;  /* 0x000000ff0400720c */ /* 0x000fe40003f05070 */
[C---:B------:R-:W-:Y:S02]  /*43a0*/  ISETP.NE.AND.EX P1, PT, R5.reuse, RZ, PT, P1 ;  /* 0x000000ff0500720c */ /* 0x040fe40003f25310 */
[----:B------:R-:W-:Y:S01]  /*43b0*/  ISETP.NE.AND.EX P0, PT, R5, RZ, PT, P0 ;  /* 0x000000ff0500720c */ /* 0x000fe20003f05300 */
[----:B------:R-:W4:Y:S01]  /*43c0*/  @!UP2 LDCU UR5, c[0x0][0xb0c] ;  /* 0x00016180ff05a7ac */ /* 0x000f220008000800 */
[----:B------:R-:W-:Y:S01]  /*43d0*/  SHF.L.U32 R9, R15, 0x1f, RZ ;  /* 0x0000001f0f097819 */ /* 0x000fe200000006ff */
[----:B------:R-:W-:Y:S02]  /*43e0*/  USHF.L.U32 UR35, UR16, 0x7, URZ ;  /* 0x0000000710237899 */ /* 0x000fe400080006ff */
[----:B------:R-:W-:Y:S02]  /*43f0*/  USHF.L.U32 UR34, UR20, 0x7, URZ ;  /* 0x0000000714227899 */ /* 0x000fe400080006ff */
[----:B---3--:R-:W-:Y:S07]  /*4400*/  UIMAD.WIDE.U32 UR6, UR14, UR8, URZ ;  /* 0x000000080e0672a5 */ /* 0x008fee000f8e00ff */
[----:B------:R-:W-:Y:S01]  /*4410*/  @!UP2 UMOV UR4, UR7 ;  /* 0x000000070004ac82 */ /* 0x000fe20008000000 */
[----:B----4-:R-:W-:Y:S02]  /*4420*/  @!UP2 UISETP.NE.AND UP0, UPT, UR5, 0x1, UPT ;  /* 0x000000010500a88c */ /* 0x010fe4000bf05270 */
[----:B------:R-:W-:Y:S02]  /*4430*/  @!UP2 USHF.R.U32.HI UR4, URZ, UR9, UR4 ;  /* 0x00000009ff04a299 */ /* 0x000fe40008011604 */
[----:B------:R-:W-:Y:S02]  /*4440*/  UIMAD.WIDE.U32 UR6, UR13, UR11, URZ ;  /* 0x0000000b0d0672a5 */ /* 0x000fe4000f8e00ff */
[----:B------:R-:W-:Y:S02]  /*4450*/  @!UP2 USEL UR8, UR14, UR4, !UP0 ;  /* 0x000000040e08a287 */ /* 0x000fe4000c000000 */
[----:B------:R-:W-:Y:S03]  /*4460*/  @!UP2 UISETP.NE.AND UP0, UPT, UR10, 0x1, UPT ;  /* 0x000000010a00a88c */ /* 0x000fe6000bf05270 */
[----:B------:R-:W-:Y:S02]  /*4470*/  @!UP2 UMOV UR6, UR7 ;  /* 0x000000070006ac82 */ /* 0x000fe40008000000 */
[----:B------:R-:W3:Y:S02]  /*4480*/  @!UP2 LDCU UR4, c[0x0][0xb20] ;  /* 0x00016400ff04a7ac */ /* 0x000ee40008000800 */
[----:B---3--:R-:W-:Y:S04]  /*4490*/  @!UP2 USHF.R.U32.HI UR6, URZ, UR4, UR6 ;  /* 0x00000004ff06a299 */ /* 0x008fe80008011606 */
[----:B------:R-:W-:Y:S04]  /*44a0*/  @!UP2 USEL UR6, UR13, UR6, !UP0 ;  /* 0x000000060d06a287 */ /* 0x000fe8000c000000 */
[----:B------:R-:W-:Y:S02]  /*44b0*/  @!UP2 UIADD3 UR4, UPT, UPT, -UR8, UR6, URZ ;  /* 0x000000060804a290 */ /* 0x000fe4000fffe1ff */
[----:B------:R-:W-:Y:S02]  /*44c0*/  @!UP2 UIADD3 UR6, UPT, UPT, UR8, -UR6, URZ ;  /* 0x800000060806a290 */ /* 0x000fe4000fffe0ff */
[----:B------:R-:W-:Y:S02]  /*44d0*/  @!UP2 UIMAD UR14, UR4, UR5, UR14 ;  /* 0x00000005040ea2a4 */ /* 0x000fe4000f8e020e */
[----:B------:R-:W-:Y:S01]  /*44e0*/  @!UP2 UIMAD UR13, UR6, UR10, UR13 ;  /* 0x0000000a060da2a4 */ /* 0x000fe2000f8e020d */
[----:B------:R-:W-:Y:S11]  /*44f0*/  BRA.U UP3, `(.L_x_77) ;  /* 0x0000000103107547 */ /* 0x000ff6000b800000 */
[----:B--2---:R-:W-:Y:S04]  /*4500*/  MOV R0, UR43 ;  /* 0x0000002b00007c02 */ /* 0x004fe80008000f00 */
[----:B------:R-:W-:Y:S04]  /*4510*/  SHF.L.U32 R11, R0, 0x1f, RZ ;  /* 0x0000001f000b7819 */ /* 0x000fe800000006ff */
[----:B------:R-:W2:Y:S02]  /*4520*/  SYNCS.PHASECHK.TRANS64.TRYWAIT P2, [UR21+0x88], R11 ;  /* 0x0000880bff0075a7 */ /* 0x000ea40008041115 */
[----:B--2---:R-:W-:Y:S05]  /*4530*/  @!P2 BRA `(.L_x_78) ;  /* 0x000000540020a947 */ /* 0x004fea0003800000 */
.L_x_77:
[----:B------:R-:W-:Y:S05]  /*4540*/  @!P1 BRA `(.L_x_79) ;  /* 0x0000000000309947 */ /* 0x000fea0003800000 */
[----:B------:R-:W-:Y:S01]  /*4550*/  ISETP.NE.U32.AND P1, PT, R2, RZ, PT ;  /* 0x000000ff0200720c */ /* 0x000fe20003f25070 */
[----:B------:R-:W3:Y:S01]  /*4560*/  LDCU.64 UR4, c[0x0][0x358] ;  /* 0x00006b00ff0477ac */ /* 0x000ee20008000a00 */
[----:B------:R-:W-:Y:S02]  /*4570*/  IMAD.MOV.U32 R80, RZ, RZ, 0x1 ;  /* 0x00000001ff507424 */ /* 0x000fe400078e00ff */
[----:B------:R-:W-:Y:S11]  /*4580*/  ISETP.NE.AND.EX P1, PT, R3, RZ, PT, P1 ;  /* 0x000000ff0300720c */ /* 0x000ff60003f25310 */
[----:B------:R-:W-:Y:S02]  /*4590*/  @!UPT UIADD3 URZ, UPT, UPT, URZ, URZ, URZ ;  /* 0x000000fffffff290 */ /* 0x000fe4000fffe0ff */
[----:B--2---:R-:W2:Y:S01]  /*45a0*/  @P1 LDC.64 R10, c[0x0][0x888] ;  /* 0x00022200ff0a1b82 */ /* 0x004ea20000000a00 */
[----:B------:R-:W-:Y:S04]  /*45b0*/  @P1 IMAD R0, R4, UR36, RZ ;  /* 0x0000002404001c24 */ /* 0x000fe8000f8e02ff */
[----:B--2---:R-:W-:Y:S04]  /*45c0*/  @P1 IMAD.WIDE R10, R0, 0x4, R10 ;  /* 0x00000004000a1825 */ /* 0x004fe800078e020a */
[----:B------:R-:W-:Y:S01]  /*45d0*/  HFMA2 R0, -RZ, RZ, 0, 5.9604644775390625e-08 ;  /* 0x00000001ff007431 */ /* 0x000fe200000001ff */
[----:B---3-5:R3:W5:Y:S04]  /*45e0*/  @P1 LDG.E R41, desc[UR4][R10.64] ;  /* 0x000000040a291981 */ /* 0x028768000c1e1900 */
[----:B------:R-:W-:Y:S01]  /*45f0*/  @!P1 PRMT R80, R0, 0x7610, R80 ;  /* 0x0000761000509816 */ /* 0x000fe20000000050 */
[----:B---3--:R-:W4:Y:S06]  /*4600*/  @!P1 LDC R41, c[0x0][0x880] ;  /* 0x00022000ff299b82 */ /* 0x008f2c0000000800 */
.L_x_79:
[----:B----45:R-:W-:Y:S01]  /*4610*/  @!P0 FSETP.EQ.AND P1, PT, R41, RZ, PT ;  /* 0x000000ff2900820b */ /* 0x030fe20003f22000 */
[----:B------:R-:W-:Y:S01]  /*4620*/  @!UPT UIADD3 URZ, UPT, UPT, URZ, URZ, URZ ;  /* 0x000000fffffff290 */ /* 0x000fe2000fffe0ff */
[----:B------:R-:W-:Y:S11]  /*4630*/  @!P0 BRA `(.L_x_80) ;  /* 0x0000000000188947 */ /* 0x000ff60003800000 */
[----:B------:R-:W-:Y:S02]  /*4640*/  LOP3.LUT P0, RZ, R80, 0xff, RZ, 0xc0, !PT ;  /* 0x000000ff50ff7812 */ /* 0x000fe4000780c0ff */
[----:B------:R-:W-:Y:S04]  /*4650*/  ISETP.NE.U32.AND P1, PT, R2, RZ, PT ;  /* 0x000000ff0200720c */ /* 0x000fe80003f25070 */
[----:B------:R-:W-:Y:S04]  /*4660*/  ISETP.NE.AND.EX P1, PT, R3, RZ, PT, P1 ;  /* 0x000000ff0300720c */ /* 0x000fe80003f25310 */
[----:B------:R-:W-:Y:S03]  /*4670*/  PLOP3.LUT P1, PT, P1, PT, PT, 0x8, 0x80 ;  /* 0x000000000080781c */ /* 0x000fe60000f2e170 */
[----:B------:R-:W-:Y:S11]  /*4680*/  @P0 FSETP.EQ.AND P1, PT, R41, RZ, PT ;  /* 0x000000ff2900020b */ /* 0x000ff60003f22000 */
[----:B------:R-:W-:Y:S02]  /*4690*/  @!UPT UIADD3 URZ, UPT, UPT, URZ, URZ, URZ ;  /* 0x000000fffffff290 */ /* 0x000fe4000fffe0ff */
.L_x_80:
[----:B------:R-:W3:Y:S01]  /*46a0*/  SYNCS.PHASECHK.TRANS64.TRYWAIT P2, [UR21+0x60], R9 ;  /* 0x00006009ff0075a7 */ /* 0x000ee20008041115 */
[----:B------:R-:W-:Y:S04]  /*46b0*/  ELECT P0, URZ, PT ;  /* 0x0000000000ff782f */ /* 0x000fe80003800000 */
[----:B------:R-:W-:Y:S11]  /*46c0*/  PLOP3.LUT P1, PT, P1, P0, PT, 0xf2, 0x2f ;  /* 0x00000000002f781c */ /* 0x000ff60000f21e72 */
[----:B------:R-:W-:Y:S02]  /*46d0*/  @!UPT UIADD3 URZ, UPT, UPT, URZ, URZ, URZ ;  /* 0x000000fffffff290 */ /* 0x000fe4000fffe0ff */
[----:B------:R-:W-:Y:S05]  /*46e0*/  @!P1 IADD3 R8, P0, PT, R16, 0x580, RZ ;  /* 0x0000058010089810 */ /* 0x000fea0007f1e0ff */
[----:B------:R-:W-:Y:S01]  /*46f0*/  @!P1 IMAD.X R6, RZ, RZ, R17, P0 ;  /* 0x000000ffff069224 */ /* 0x000fe200000e0611 */
[----:B---3--:R-:W-:Y:S07]  /*4700*/  @!P2 BRA `(.L_x_81) ;  /* 0x0000005000c4a947 */ /* 0x008fee0003800000 */
.L_x_168:
[----:B------:R-:W-:Y:S01]  /*4710*/  @!P1 R2UR UR5, R8 ;  /* 0x00000000080592ca */ /* 0x000fe200000e0000 */
[----:B------:R-:W-:Y:S01]  /*4720*/  VOTEU.ALL UP0, P1 ;  /* 0x0000000000ff7886 */ /* 0x000fe20000800000 */
[----:B------:R-:W-:Y:S01]  /*4730*/  @!P1 R2UR UR4, R6 ;  /* 0x00000000060492ca */ /* 0x000fe200000e0000 */
[----:B--2---:R-:W-:Y:S01]  /*4740*/  @!P1 IMAD.MOV.U32 R0, RZ, RZ, 0x2000 ;  /* 0x00002000ff009424 */ /* 0x004fe200078e00ff */
[----:B------:R-:W-:Y:S01]  /*4750*/  UMOV UR8, 0x0 ;  /* 0x0000000000087882 */ /* 0x000fe20000000000 */
[----:B------:R-:W-:Y:S01]  /*4760*/  UMOV UR9, 0x10000000 ;  /* 0x1000000000097882 */ /* 0x000fe20000000000 */
[----:B------:R-:W-:Y:S01]  /*4770*/  @!UP0 UIADD3 UR32, UPT, UPT, UR21, 0x200, URZ ;  /* 0x0000020015208890 */ /* 0x000fe2000fffe0ff */
[----:B------:R-:W-:Y:S01]  /*4780*/  @!P1 IADD3 R8, P0, PT, R16, 0x580, RZ ;  /* 0x0000058010089810 */ /* 0x000fe20007f1e0ff */
[----:B------:R-:W-:Y:S01]  /*4790*/  VOTEU.ALL UP0, P1 ;  /* 0x0000000000ff7886 */ /* 0x000fe20000800000 */
[----:B------:R-:W-:Y:S03]  /*47a0*/  UPRMT UR6, UR47, 0x654, UR33 ;  /* 0x000006542f067896 */ /* 0x000fe60008000021 */
[----:B------:R-:W-:Y:S02]  /*47b0*/  @!P1 IMAD.X R6, RZ, RZ, R17, P0 ;  /* 0x000000ffff069224 */ /* 0x000fe400000e0611 */
[----:B------:R-:W-:Y:S02]  /*47c0*/  IMAD.U32 R10, RZ, RZ, UR5 ;  /* 0x00000005ff0a7e24 */ /* 0x000fe4000f8e00ff */
[----:B------:R-:W-:Y:S03]  /*47d0*/  IMAD.U32 R11, RZ, RZ, UR4 ;  /* 0x00000004ff0b7e24 */ /* 0x000fe6000f8e00ff */
[----:B------:R-:W-:Y:S02]  /*47e0*/  @!P1 R2UR UR4, R10 ;  /* 0x000000000a0492ca */ /* 0x000fe400000e0000 */
[----:B------:R-:W-:Y:S11]  /*47f0*/  @!P1 R2UR UR5, R11 ;  /* 0x000000000b0592ca */ /* 0x000ff600000e0000 */
[----:B------:R-:W-:Y:S02]  /*4800*/  @!UPT UIADD3 URZ, UPT, UPT, URZ, URZ, URZ ;  /* 0x000000fffffff290 */ /* 0x000fe4000fffe0ff */
[----:B------:R2:W-:Y:S01]  /*4810*/  @!UP0 UTMALDG.3D [UR32], [UR4], desc[UR8] ;  /* 0x00000820040085b4 */ /* 0x0005e20008011000 */
[----:B------:R2:W-:Y:S01]  /*4820*/  @!P1 SYNCS.ARRIVE.TRANS64.RED.A0TR RZ, [UR21+0x40], R0 ;  /* 0x00004000ffff99a7 */ /* 0x0005e20008300415 */
[----:B------:R-:W-:Y:S01]  /*4830*/  SYNCS.ARRIVE.TRANS64.RED.A1T0 RZ, [UR6], RZ ;  /* 0x000000ffffff79a7 */ /* 0x000fe20008100406 */
[----:B------:R-:W3:Y:S02]  /*4840*/  SYNCS.PHASECHK.TRANS64.TRYWAIT P2, [UR21+0x68], R9 ;  /* 0x00006809ff0075a7 */ /* 0x000ee40008041115 */
[----:B--23--:R-:W-:Y:S05]  /*4850*/  @!P2 BRA `(.L_x_82) ;  /* 0x000000500088a947 */ /* 0x00cfea0003800000 */
.L_x_170:
        /* <DEDUP_REMOVED lines=8> */
[----:B------:R-:W-:Y:S01]  /*48e0*/  @!UP0 UIADD3 UR24, UPT, UPT, UR21, 0x2200, URZ ;  /* 0x0000220015188890 */ /* 0x000fe2000fffe0ff */
[----:B------:R-:W-:Y:S01]  /*48f0*/  VOTEU.ALL UP0, P1 ;  /* 0x0000000000ff7886 */ /* 0x000fe20000800000 */
[----:B------:R-:W-:Y:S01]  /*4900*/  UMOV UR27, UR35 ;  /* 0x00000023001b7c82 */ /* 0x000fe20008000000 */
[----:B------:R-:W-:Y:S02]  /*4910*/  UMOV UR28, UR36 ;  /* 0x00000024001c7c82 */ /* 0x000fe40008000000 */
[----:B------:R-:W-:Y:S01]  /*4920*/  IMAD.U32 R10, RZ, RZ, UR5 ;  /* 0x00000005ff0a7e24 */ /* 0x000fe2000f8e00ff */
[----:B------:R-:W-:Y:S01]  /*4930*/  UPRMT UR6, UR47, 0x654, UR25 ;  /* 0x000006542f067896 */ /* 0x000fe20008000019 */
[----:B------:R-:W-:Y:S02]  /*4940*/  IMAD.U32 R11, RZ, RZ, UR4 ;  /* 0x00000004ff0b7e24 */ /* 0x000fe4000f8e00ff */
[----:B------:R-:W-:Y:S01]  /*4950*/  @!P1 IMAD.X R6, RZ, RZ, R17, P0 ;  /* 0x000000ffff069224 */ /* 0x000fe200000e0611 */
        /* <DEDUP_REMOVED lines=8> */
.L_x_172:
[----:B------:R-:W-:Y:S01]  /*49e0*/  @!P1 R2UR UR5, R8 ;  /* 0x00000000080592ca */ /* 0x000fe200000e0000 */
[----:B------:R-:W-:Y:S01]  /*49f0*/  VOTEU.ALL UP0, P1 ;  /* 0x0000000000ff7886 */ /* 0x000fe20000800000 */
[----:B------:R-:W-:Y:S01]  /*4a00*/  @!P1 R2UR UR4, R6 ;  /* 0x00000000060492ca */ /* 0x000fe200000e0000 */
[----:B--2---:R-:W-:Y:S01]  /*4a10*/  @!P1 IMAD.MOV.U32 R0, RZ, RZ, 0x2000 ;  /* 0x00002000ff009424 */ /* 0x004fe200078e00ff */
[----:B------:R-:W-:Y:S01]  /*4a20*/  UMOV UR8, 0x0 ;  /* 0x0000000000087882 */ /* 0x000fe20000000000 */
[----:B------:R-:W-:Y:S01]  /*4a30*/  UMOV UR9, 0x10000000 ;  /* 0x1000000000097882 */ /* 0x000fe20000000000 */
[----:B------:R-:W-:Y:S01]  /*4a40*/  @!UP0 UIADD3 UR18, UPT, UPT, UR34, 0x40, URZ ;  /* 0x0000004022128890 */ /* 0x000fe2000fffe0ff */
[----:B------:R-:W-:Y:S01]  /*4a50*/  VIADD R14, R14, 0x1 ;  /* 0x000000010e0e7836 */ /* 0x000fe20000000000 */
[----:B------:R-:W-:Y:S01]  /*4a60*/  @!UP0 UIADD3 UR16, UPT, UPT, UR21, 0x4200, URZ ;  /* 0x0000420015108890 */ /* 0x000fe2000fffe0ff */
[----:B------:R-:W-:Y:S01]  /*4a70*/  VOTEU.ALL UP0, P1 ;  /* 0x0000000000ff7886 */ /* 0x000fe20000800000 */
[----:B------:R-:W-:Y:S01]  /*4a80*/  UMOV UR19, UR35 ;  /* 0x0000002300137c82 */ /* 0x000fe20008000000 */
[----:B------:R-:W-:Y:S02]  /*4a90*/  UMOV UR20, UR36 ;  /* 0x0000002400147c82 */ /* 0x000fe40008000000 */
[----:B------:R-:W-:Y:S01]  /*4aa0*/  IMAD.U32 R10, RZ, RZ, UR5 ;  /* 0x00000005ff0a7e24 */ /* 0x000fe2000f8e00ff */
[----:B------:R-:W-:Y:S01]  /*4ab0*/  UPRMT UR6, UR47, 0x654, UR17 ;  /* 0x000006542f067896 */ /* 0x000fe20008000011 */
        /* <DEDUP_REMOVED lines=9> */
.L_x_174:
[----:B------:R-:W-:Y:S01]  /*4b50*/  @!P1 IADD3 R6, P0, PT, R16, 0x580, RZ ;  /* 0x0000058010069810 */ /* 0x000fe20007f1e0ff */
[----:B------:R-:W-:Y:S01]  /*4b60*/  VOTEU.ALL UP0, P1 ;  /* 0x0000000000ff7886 */ /* 0x000fe20000800000 */
[----:B------:R-:W-:Y:S01]  /*4b70*/  UMOV UR6, 0x0 ;  /* 0x0000000000067882 */ /* 0x000fe20000000000 */
[----:B------:R-:W-:Y:S01]  /*4b80*/  UMOV UR7, 0x10000000 ;  /* 0x1000000000077882 */ /* 0x000fe20000000000 */
[----:B------:R-:W-:Y:S01]  /*4b90*/  @!P1 R2UR UR5, R6 ;  /* 0x00000000060592ca */ /* 0x000fe200000e0000 */
[----:B--2---:R-:W-:Y:S01]  /*4ba0*/  @!P1 IMAD.X R0, RZ, RZ, R17, P0 ;  /* 0x000000ffff009224 */ /* 0x004fe200000e0611 */
[----:B------:R-:W-:Y:S01]  /*4bb0*/  @!UP0 UIADD3 UR10, UPT, UPT, UR34, 0x60, URZ ;  /* 0x00000060220a8890 */ /* 0x000fe2000fffe0ff */
[----:B------:R-:W-:Y:S01]  /*4bc0*/  R2UR UR16, R82 ;  /* 0x00000000521072ca */ /* 0x000fe200000e0000 */
[----:B------:R-:W-:Y:S01]  /*4bd0*/  @!UP0 UIADD3 UR8, UPT, UPT, UR21, 0x6200, URZ ;  /* 0x0000620015088890 */ /* 0x000fe2000fffe0ff */
[----:B------:R-:W-:Y:S01]  /*4be0*/  ISETP.NE.AND P0, PT, R14, 0x2, PT ;  /* 0x000000020e00780c */ /* 0x000fe20003f05270 */
[----:B------:R-:W-:Y:S01]  /*4bf0*/  @!UP0 UIADD3 UR9, UPT, UPT, UR21, 0x58, URZ ;  /* 0x0000005815098890 */ /* 0x000fe2000fffe0ff */
[----:B------:R-:W-:Y:S01]  /*4c00*/  @!P1 R2UR UR4, R0 ;  /* 0x00000000000492ca */ /* 0x000fe200000e0000 */
[----:B------:R-:W-:Y:S01]  /*4c10*/  VOTEU.ALL UP0, P1 ;  /* 0x0000000000ff7886 */ /* 0x000fe20000800000 */
[----:B------:R-:W-:Y:S01]  /*4c20*/  UMOV UR11, UR35 ;  /* 0x00000023000b7c82 */ /* 0x000fe20008000000 */
[----:B------:R-:W-:Y:S01]  /*4c30*/  UMOV UR12, UR36 ;  /* 0x00000024000c7c82 */ /* 0x000fe20008000000 */
[----:B------:R-:W-:Y:S01]  /*4c40*/  SEL R0, RZ, 0x1, P0 ;  /* 0x00000001ff007807 */ /* 0x000fe20000000000 */
[----:B------:R-:W-:Y:S01]  /*4c50*/  UIADD3 UR20, UPT, UPT, UR13, UR63, URZ ;  /* 0x0000003f0d147290 */ /* 0x000fe2000fffe0ff */
[----:B------:R-:W-:Y:S01]  /*4c60*/  IMAD.U32 R8, RZ, RZ, UR5 ;  /* 0x00000005ff087e24 */ /* 0x000fe2000f8e00ff */
[----:B------:R-:W-:Y:S01]  /*4c70*/  LOP3.LUT R15, R15, 0x1, RZ, 0x3c, !PT ;  /* 0x000000010f0f7812 */ /* 0x000fe200078e3cff */
[----:B------:R-:W-:Y:S01]  /*4c80*/  UPLOP3.LUT UP3, UPT, UPT, UPT, UPT, 0x80, 0x8 ;  /* 0x000000000008789c */ /* 0x000fe20003f6f070 */
[----:B------:R-:W-:Y:S01]  /*4c90*/  LOP3.LUT R13, R13, R0, RZ, 0x3c, !PT ;  /* 0x000000000d0d7212 */ /* 0x000fe200078e3cff */
[----:B------:R-:W-:Y:S01]  /*4ca0*/  UIADD3 UR16, UPT, UPT, UR14, UR16, URZ ;  /* 0x000000100e107290 */ /* 0x000fe2000fffe0ff */
[----:B------:R-:W-:Y:S01]  /*4cb0*/  SEL R14, R14, RZ, P0 ;  /* 0x000000ff0e0e7207 */ /* 0x000fe20000000000 */
[----:B------:R-:W-:Y:S01]  /*4cc0*/  UMOV UR36, UR29 ;  /* 0x0000001d00247c82 */ /* 0x000fe20008000000 */
[----:B------:R-:W-:Y:S01]  /*4cd0*/  IMAD.U32 R9, RZ, RZ, UR4 ;  /* 0x00000004ff097e24 */ /* 0x000fe2000f8e00ff */
[----:B------:R-:W-:Y:S04]  /*4ce0*/  @!P1 R2UR UR4, R8 ;  /* 0x00000000080492ca */ /* 0x000fe800000e0000 */
[----:B------:R-:W-:Y:S11]  /*4cf0*/  @!P1 R2UR UR5, R9 ;  /* 0x00000000090592ca */ /* 0x000ff600000e0000 */
[----:B------:R-:W-:Y:S02]  /*4d00*/  @!UPT UIADD3 URZ, UPT, UPT, URZ, URZ, URZ ;  /* 0x000000fffffff290 */ /* 0x000fe4000fffe0ff */
[----:B------:R2:W-:Y:S01]  /*4d10*/  @!UP0 UTMALDG.3D [UR8], [UR4], desc[UR6] ;  /* 0x00000608040085b4 */ /* 0x0005e20008011000 */
[----:B------:R2:W-:Y:S01]  /*4d20*/  @!P1 SYNCS.ARRIVE.TRANS64.RED.A0TR RZ, [UR21+0x58], R7 ;  /* 0x00005807ffff99a7 */ /* 0x0005e20008300415 */
[----:B------:R-:W-:Y:S01]  /*4d30*/  SYNCS.ARRIVE.TRANS64.RED.A1T0 RZ, [UR37], RZ ;  /* 0x000000ffffff79a7 */ /* 0x000fe20008100425 */
[----:B------:R-:W-:Y:S05]  /*4d40*/  BRA.U UP1, `(.L_x_85) ;  /* 0xfffffff101687547 */ /* 0x000fea000b83ffff */
[----:B------:R-:W-:-:S04]  /*4d50*/  SHF.L.U32 R3, R15, 0x1f, RZ ;  /* 0x0000001f0f037819 */ /* 0x000fc800000006ff */
[----:B------:R-:W3:Y:S02]  /*4d60*/  SYNCS.PHASECHK.TRANS64.TRYWAIT P0, [UR21+0x60], R3 ;  /* 0x00006003ff0075a7 */ /* 0x000ee40008001115 */
[----:B---3--:R-:W-:Y:S05]  /*4d70*/  @!P0 BRA `(.L_x_86) ;  /* 0x0000004c00888947 */ /* 0x008fea0003800000 */
.L_x_176:
[----:B------:R-:W4:Y:S02]  /*4d80*/  SYNCS.PHASECHK.TRANS64.TRYWAIT P0, [UR21+0x68], R3 ;  /* 0x00006803ff0075a7 */ /* 0x000f240008001115 */
[----:B----4-:R-:W-:Y:S05]  /*4d90*/  @!P0 BRA `(.L_x_87) ;  /* 0x0000004c00988947 */ /* 0x010fea0003800000 */
.L_x_178:
[----:B------:R-:W4:Y:S02]  /*4da0*/  SYNCS.PHASECHK.TRANS64.TRYWAIT P0, [UR21+0x70], R3 ;  /* 0x00007003ff0075a7 */ /* 0x000f240008001115 */
[----:B----4-:R-:W-:Y:S05]  /*4db0*/  @!P0 BRA `(.L_x_88) ;  /* 0x0000004c00a88947 */ /* 0x010fea0003800000 */
.L_x_180:
[----:B---3--:R-:W-:-:S07]  /*4dc0*/  MOV R0, UR21 ;  /* 0x0000001500007c02 */ /* 0x008fce0008000f00 */
.L_x_89:
[----:B---3--:R-:W-:-:S04]  /*4dd0*/  SHF.L.U32 R3, R15, 0x1f, RZ ;  /* 0x0000001f0f037819 */ /* 0x008fc800000006ff */
[----:B------:R3:W4:Y:S03]  /*4de0*/  SYNCS.PHASECHK.TRANS64.TRYWAIT P0, [R0+URZ+0x78], R3 ;  /* 0x00007803000075a7 */ /* 0x00072600080011ff */
[----:B----4-:R-:W-:Y:S05]  /*4df0*/  @!P0 NANOSLEEP.SYNCS 0x989680 ;  /* 0x009896800000895d */ /* 0x010fea0003900000 */
[----:B------:R-:W4:Y:S02]  /*4e00*/  @!P0 SYNCS.PHASECHK.TRANS64 P0, [R0+URZ+0x78], R3 ;  /* 0x00007803000085a7 */ /* 0x000f2400080010ff */
[----:B-12-4-:R-:W-:Y:S05]  /*4e10*/  @P0 EXIT ;  /* 0x000000000000094d */ /* 0x016fea0003800000 */
[----:B------:R-:W-:Y:S05]  /*4e20*/  BRA `(.L_x_89) ;  /* 0xfffffffc00e87947 */ /* 0x000fea000383ffff */
.L_x_74:
[----:B------:R-:W-:-:S06]  /*4e30*/  UISETP.GE.AND UP0, UPT, UR17, 0x4, UPT ;  /* 0x000000041100788c */ /* 0x000fcc000bf06270 */
[----:B------:R-:W-:-:S13]  /*4e40*/  PLOP3.LUT P0, PT, PT, PT, UP0, 0x80, 0x8 ;  /* 0x000000000008781c */ /* 0x000fda0003f0f008 */
[----:B------:R-:W-:Y:S05]  /*4e50*/  @!P0 EXIT ;  /* 0x000000000000894d */ /* 0x000fea0003800000 */
[----:B------:R-:W-:Y:S01]  /*4e60*/  BAR.SYNC.DEFER_BLOCKING 0x6, 0xa0 ;  /* 0x0182800000007b1d */ /* 0x000fe20000010000 */
[C---:B------:R-:W-:Y:S01]  /*4e70*/  IMAD.SHL.U32 R2, R94.reuse, 0x20, RZ ;  /* 0x000000205e027824 */ /* 0x040fe200078e00ff */
[C---:B------:R-:W-:Y:S01]  /*4e80*/  SHF.L.U32 R37, R94.reuse, 0x10, RZ ;  /* 0x000000105e257819 */ /* 0x040fe200000006ff */
[C---:B------:R-:W-:Y:S01]  /*4e90*/  IMAD.SHL.U32 R93, R94.reuse, 0x4, RZ ;  /* 0x000000045e5d7824 */ /* 0x040fe200078e00ff */
[----:B------:R-:W-:Y:S01]  /*4ea0*/  LOP3.LUT R95, R94, 0x60, RZ, 0xc0, !PT ;  /* 0x000000605e5f7812 */ /* 0x000fe200078ec0ff */
[----:B------:R-:W-:Y:S01]  /*4eb0*/  HFMA2 R86, -RZ, RZ, 0, 0 ;  /* 0x00000000ff567431 */ /* 0x000fe200000001ff */
[----:B------:R-:W-:Y:S02]  /*4ec0*/  UMOV UR44, 0x400 ;  /* 0x00000400002c7882 */ /* 0x000fe40000000000 */
[----:B------:R-:W1:Y:S01]  /*4ed0*/  LDC.64 R78, c[0x0][0x8b0] ;  /* 0x00022c00ff4e7b82 */ /* 0x000e620000000a00 */
[----:B------:R-:W-:Y:S01]  /*4ee0*/  ULEA UR44, UR47, UR44, 0x18 ;  /* 0x0000002c2f2c7291 */ /* 0x000fe2000f8ec0ff */
[----:B------:R-:W-:Y:S01]  /*4ef0*/  LOP3.LUT R6, R2, 0xc0, RZ, 0xc0, !PT ;  /* 0x000000c002067812 */ /* 0x000fe200078ec0ff */
[----:B------:R-:W2:Y:S01]  /*4f00*/  LDCU.64 UR6, c[0x0][0x890] ;  /* 0x00011200ff0677ac */ /* 0x000ea20008000a00 */
[----:B------:R-:W-:Y:S01]  /*4f10*/  LOP3.LUT R92, R94, 0x2, RZ, 0xc0, !PT ;  /* 0x000000025e5c7812 */ /* 0x000fe200078ec0ff */
[----:B------:R-:W-:Y:S01]  /*4f20*/  IMAD.MOV.U32 R90, RZ, RZ, 0x1 ;  /* 0x00000001ff5a7424 */ /* 0x000fe200078e00ff */
[----:B------:R-:W-:Y:S01]  /*4f30*/  LOP3.LUT R93, R6, 0x18, R93, 0xf8, !PT ;  /* 0x00000018065d7812 */ /* 0x000fe200078ef85d */
[----:B------:R-:W-:Y:S01]  /*4f40*/  UIADD3 UR4, UPT, UPT, UR44, 0x200, URZ ;  /* 0x000002002c047890 */ /* 0x000fe2000fffe0ff */
[----:B------:R-:W3:Y:S01]  /*4f50*/  LDC.64 R76, c[0x0][0x8a8] ;  /* 0x00022a00ff4c7b82 */ /* 0x000ee20000000a00 */
[----:B------:R-:W-:Y:S01]  /*4f60*/  LOP3.LUT R37, R37, 0x600000, RZ, 0xc0, !PT ;  /* 0x0060000025257812 */ /* 0x000fe200078ec0ff */
[----:B------:R-:W-:Y:S01]  /*4f70*/  IMAD.MOV.U32 R36, RZ, RZ, RZ ;  /* 0x000000ffff247224 */ /* 0x000fe200078e00ff */
[----:B------:R-:W-:-:S02]  /*4f80*/  LOP3.LUT R93, R93, 0xf20, R2, 0xf8, !PT ;  /* 0x00000f205d5d7812 */ /* 0x000fc400078ef802 */
[----:B------:R-:W-:Y:S01]  /*4f90*/  CS2R R88, SRZ ;  /* 0x0000000000587805 */ /* 0x000fe2000001ff00 */
[----:B------:R-:W-:Y:S01]  /*4fa0*/  IMAD.U32 R84, RZ, RZ, UR4 ;  /* 0x00000004ff547e24 */ /* 0x000fe2000f8e00ff */
[----:B------:R-:W-:Y:S01]  /*4fb0*/  LOP3.LUT R94, R94, 0x4, RZ, 0xc0, !PT ;  /* 0x000000045e5e7812 */ /* 0x000fe200078ec0ff */
[----:B------:R-:W4:Y:S01]  /*4fc0*/  LDCU UR60, c[0x0][0x370] ;  /* 0x00006e00ff3c77ac */ /* 0x000f220008000800 */
[----:B------:R-:W4:Y:S02]  /*4fd0*/  LDS R0, [UR44+0x140] ;  /* 0x0001402cff007984 */ /* 0x000f240008000800 */
[----:B------:R-:W-:Y:S01]  /*4fe0*/  LEA R93, R93, R84, 0x1 ;  /* 0x000000545d5d7211 */ /* 0x000fe200078e08ff */
[----:B------:R-:W1:Y:S01]  /*4ff0*/  LDCU UR43, c[0x0][0xb0c] ;  /* 0x00016180ff2b77ac */ /* 0x000e620008000800 */
[----:B--2---:R-:W-:Y:S01]  /*5000*/  IMAD.U32 R97, RZ, RZ, UR6 ;  /* 0x00000006ff617e24 */ /* 0x004fe2000f8e00ff */
[----:B------:R-:W-:Y:S02]  /*5010*/  MOV R96, UR7 ;  /* 0x0000000700607c02 */ /* 0x000fe40008000f00 */
[--C-:B------:R-:W-:Y:S01]  /*5020*/  IMAD R92, R92, -0x10, R93.reuse ;  /* 0xfffffff05c5c7824 */ /* 0x100fe200078e025d */
[----:B------:R-:W2:Y:S01]  /*5030*/  LDCU UR39, c[0x0][0xb30] ;  /* 0x00016600ff2777ac */ /* 0x000ea20008000800 */
[----:B------:R-:W-:Y:S01]  /*5040*/  IMAD R91, R94, -0x10, R93 ;  /* 0xfffffff05e5b7824 */ /* 0x000fe200078e025d */
[----:B------:R-:W1:Y:S01]  /*5050*/  LDCU.64 UR54, c[0x0][0x888] ;  /* 0x00011100ff3677ac */ /* 0x000e620008000a00 */
[----:B------:R-:W1:Y:S01]  /*5060*/  LDCU.64 UR40, c[0x0][0xb28] ;  /* 0x00016500ff2877ac */ /* 0x000e620008000a00 */
[----:B------:R-:W1:Y:S01]  /*5070*/  LDCU.128 UR56, c[0x0][0xb10] ;  /* 0x00016200ff3877ac */ /* 0x000e620008000c00 */
[----:B------:R-:W1:Y:S01]  /*5080*/  LDCU UR53, c[0x0][0x374] ;  /* 0x00006e80ff3577ac */ /* 0x000e620008000800 */
[----:B------:R-:W-:Y:S01]  /*5090*/  UMOV UR52, URZ ;  /* 0x000000ff00347c82 */ /* 0x000fe20008000000 */
[----:B------:R-:W-:Y:S01]  /*50a0*/  UMOV UR46, URZ ;  /* 0x000000ff002e7c82 */ /* 0x000fe20008000000 */
[----:B-1234-:R-:W-:-:S07]  /*50b0*/  IMAD.IADD R37, R0, 0x1, R37 ;  /* 0x0000000100257824 */ /* 0x01efce00078e0225 */
.L_x_133:
[----:B------:R-:W-:Y:S02]  /*50c0*/  LEA R3, R86, UR44, 0x3 ;  /* 0x0000002c56037c11 */ /* 0x000fe4000f8e18ff */
[----:B------:R-:W-:Y:S02]  /*50d0*/  SHF.L.U32 R0, R88, 0x1f, RZ ;  /* 0x0000001f58007819 */ /* 0x000fe400000006ff */
[----:B------:R-:W-:Y:S02]  /*50e0*/  LEA R5, R86, UR44, 0x4 ;  /* 0x0000002c56057c11 */ /* 0x000fe4000f8e20ff */
[----:B-1----:R-:W1:Y:S02]  /*50f0*/  SYNCS.PHASECHK.TRANS64.TRYWAIT P0, [R3+URZ+0x90], R0 ;  /* 0x00009000030075a7 */ /* 0x002e6400080011ff */
[----:B-12---:R-:W-:Y:S05]  /*5100*/  @!P0 BRA `(.L_x_90) ;  /* 0x0000004800ec8947 */ /* 0x006fea0003800000 */
.L_x_181:
        /* <DEDUP_REMOVED lines=11> */
[----:B------:R-:W-:Y:S01]  /*51c0*/  PLOP3.LUT P0, PT, PT, PT, UP1, 0x80, 0x8 ;  /* 0x000000000008781c */ /* 0x000fe20003f0f018 */
[----:B------:R-:W-:Y:S11]  /*51d0*/  UP2UR UR62, UPR, URZ, 0x2 ;  /* 0x00000002ff3e7883 */ /* 0x000ff60008000000 */
[----:B------:R-:W-:Y:S01]  /*51e0*/  @!UPT UIADD3 URZ, UPT, UPT, URZ, URZ, URZ ;  /* 0x000000fffffff290 */ /* 0x000fe2000fffe0ff */
[----:B-1----:R-:W-:Y:S02]  /*51f0*/  @P0 SHF.R.U32.HI R0, RZ, 0x10, R5 ;  /* 0x00000010ff000819 */ /* 0x002fe40000011605 */
        /* <DEDUP_REMOVED lines=12> */
[----:B------:R-:W2:Y:S01]  /*52c0*/  LDCU UR12, c[0x0][0xb20] ;  /* 0x00016400ff0c77ac */ /* 0x000ea20008000800 */
[----:B------:R-:W-:Y:S02]  /*52d0*/  UIMAD.WIDE.U32 UR4, UR53, UR59, URZ ;  /* 0x0000003b350472a5 */ /* 0x000fe4000f8e00ff */
[----:B------:R-:W-:Y:S02]  /*52e0*/  UIMAD.WIDE.U32 UR6, UR60, UR56, URZ ;  /* 0x000000383c0672a5 */ /* 0x000fe4000f8e00ff */
[----:B------:R-:W-:Y:S02]  /*52f0*/  UISETP.NE.AND UP0, UPT, UR58, 0x1, UPT ;  /* 0x000000013a00788c */ /* 0x000fe4000bf05270 */
[----:B------:R-:W-:Y:S02]  /*5300*/  UIMAD.WIDE.U32 UR8, UR37, UR59, URZ ;  /* 0x0000003b250872a5 */ /* 0x000fe4000f8e00ff */
[----:B------:R-:W-:Y:S02]  /*5310*/  UIMAD.WIDE.U32 UR10, UR38, UR56, URZ ;  /* 0x00000038260a72a5 */ /* 0x000fe4000f8e00ff */
[----:B------:R-:W-:Y:S02]  /*5320*/  UISETP.NE.AND UP1, UPT, UR43, 0x1, UPT ;  /* 0x000000012b00788c */ /* 0x000fe4000bf25270 */
[----:B------:R-:W-:Y:S01]  /*5330*/  UISETP.NE.AND UP2, UPT, UR42, 0x1, UPT ;  /* 0x000000012a00788c */ /* 0x000fe2000bf45270 */
[----:B------:R-:W-:Y:S02]  /*5340*/  UMOV UR4, UR5 ;  /* 0x0000000500047c82 */ /* 0x000fe40008000000 */
[----:B--2---:R-:W-:Y:S03]  /*5350*/  USHF.R.U32.HI UR5, URZ, UR12, UR4 ;  /* 0x0000000cff057299 */ /* 0x004fe60008011604 */
[----:B------:R-:W-:Y:S02]  /*5360*/  UMOV UR4, UR7 ;  /* 0x0000000700047c82 */ /* 0x000fe40008000000 */
[----:B------:R-:W-:Y:S02]  /*5370*/  USHF.R.U32.HI UR7, URZ, UR57, UR4 ;  /* 0x00000039ff077299 */ /* 0x000fe40008011604 */
[----:B------:R-:W-:Y:S02]  /*5380*/  USEL UR4, UR53, UR5, !UP0 ;  /* 0x0000000535047287 */ /* 0x000fe4000c000000 */
[----:B------:R-:W-:Y:S01]  /*5390*/  USEL UR7, UR60, UR7, !UP1 ;  /* 0x000000073c077287 */ /* 0x000fe2000c800000 */
[----:B------:R-:W-:Y:S01]  /*53a0*/  UMOV UR5, UR9 ;  /* 0x0000000900057c82 */ /* 0x000fe20008000000 */
[----:B------:R-:W-:Y:S02]  /*53b0*/  UIMAD.WIDE.U32 UR8, UR4, UR40, URZ ;  /* 0x00000028040872a5 */ /* 0x000fe4000f8e00ff */
[----:B------:R-:W-:Y:S03]  /*53c0*/  USHF.R.U32.HI UR6, URZ, UR12, UR5 ;  /* 0x0000000cff067299 */ /* 0x000fe60008011605 */
[----:B------:R-:W-:Y:S01]  /*53d0*/  UMOV UR5, UR11 ;  /* 0x0000000b00057c82 */ /* 0x000fe20008000000 */
[----:B------:R-:W-:Y:S02]  /*53e0*/  UIMAD.WIDE.U32 UR10, UR7, UR40, URZ ;  /* 0x00000028070a72a5 */ /* 0x000fe4000f8e00ff */
[----:B------:R-:W-:Y:S02]  /*53f0*/  USHF.R.U32.HI UR12, URZ, UR57, UR5 ;  /* 0x00000039ff0c7299 */ /* 0x000fe40008011605 */
[----:B------:R-:W-:Y:S01]  /*5400*/  USEL UR6, UR37, UR6, !UP0 ;  /* 0x0000000625067287 */ /* 0x000fe2000c000000 */
[----:B------:R-:W-:Y:S02]  /*5410*/  UMOV UR5, UR9 ;  /* 0x0000000900057c82 */ /* 0x000fe40008000000 */
[----:B------:R-:W-:Y:S01]  /*5420*/  UMOV UR10, UR11 ;  /* 0x0000000b000a7c82 */ /* 0x000fe20008000000 */
[----:B------:R-:W-:Y:S02]  /*5430*/  @UP2 USHF.R.U32.HI UR4, URZ, UR41, UR5 ;  /* 0x00000029ff042299 */ /* 0x000fe40008011605 */
[----:B------:R-:W-:Y:S02]  /*5440*/  @UP2 USHF.R.U32.HI UR7, URZ, UR41, UR10 ;  /* 0x00000029ff072299 */ /* 0x000fe4000801160a */
[----:B------:R-:W-:Y:S02]  /*5450*/  UIMAD UR4, UR42, UR4, URZ ;  /* 0x000000042a0472a4 */ /* 0x000fe4000f8e02ff */
        /* <DEDUP_REMOVED lines=8> */
[----:B------:R-:W-:Y:S02]  /*54e0*/  USEL UR11, UR6, UR4, !UP2 ;  /* 0x00000004060b7287 */ /* 0x000fe4000d000000 */
[----:B------:R-:W-:Y:S02]  /*54f0*/  UIADD3 UR8, UPT, UPT, -UR5, URZ, URZ ;  /* 0x000000ff05087290 */ /* 0x000fe4000fffe1ff */
[----:B------:R-:W-:Y:S01]  /*5500*/  UIADD3 UR10, UPT, UPT, -UR11, URZ, URZ ;  /* 0x000000ff0b0a7290 */ /* 0x000fe2000fffe1ff */
[----:B------:R-:W-:Y:S01]  /*5510*/  @!UP0 UMOV UR4, UR9 ;  /* 0x0000000900048c82 */ /* 0x000fe20008000000 */
[----:B------:R-:W-:Y:S02]  /*5520*/  UIADD3 UR9, UPT, UPT, -UR6, URZ, URZ ;  /* 0x000000ff06097290 */ /* 0x000fe4000fffe1ff */
[----:B------:R-:W-:Y:S02]  /*5530*/  @!UP0 USHF.R.U32.HI UR4, URZ, UR41, UR4 ;  /* 0x00000029ff048299 */ /* 0x000fe40008011604 */
[----:B------:R-:W-:Y:S02]  /*5540*/  UIMAD UR10, UR42, UR10, UR6 ;  /* 0x0000000a2a0a72a4 */ /* 0x000fe4000f8e0206 */
[----:B------:R-:W-:Y:S04]  /*5550*/  @!UP0 USEL UR4, UR5, UR4, !UP2 ;  /* 0x0000000405048287 */ /* 0x000fe8000d000000 */
[----:B------:R-:W-:Y:S02]  /*5560*/  @!UP0 UIMAD UR10, UR7, UR10, UR4 ;  /* 0x0000000a070a82a4 */ /* 0x000fe4000f8e0204 */
[----:B------:R-:W-:Y:S02]  /*5570*/  @!UP0 UIADD3 UR11, UPT, UPT, UR11, -UR4, URZ ;  /* 0x800000040b0b8290 */ /* 0x000fe4000fffe0ff */
[----:B------:R-:W-:Y:S02]  /*5580*/  UIMAD UR7, UR43, UR8, UR38 ;  /* 0x000000082b0772a4 */ /* 0x000fe4000f8e0226 */
[----:B------:R-:W-:Y:S02]  /*5590*/  @!UP0 UIMAD UR6, UR11, UR42, UR5 ;  /* 0x0000002a0b0682a4 */ /* 0x000fe4000f8e0205 */
[----:B------:R-:W-:Y:S01]  /*55a0*/  UIMAD UR4, UR58, UR9, UR37 ;  /* 0x000000093a0472a4 */ /* 0x000fe2000f8e0225 */
[----:B------:R-:W-:Y:S02]  /*55b0*/  @!UP0 UMOV UR5, UR10 ;  /* 0x0000000a00058c82 */ /* 0x000fe40008000000 */
[----:B------:R-:W-:Y:S02]  /*55c0*/  UIMAD UR38, UR5, UR43, UR7 ;  /* 0x0000002b052672a4 */ /* 0x000fe4000f8e0207 */
[----:B------:R-:W-:Y:S11]  /*55d0*/  UIMAD UR37, UR6, UR58, UR4 ;  /* 0x0000003a062572a4 */ /* 0x000ff6000f8e0204 */
[----:B------:R-:W-:Y:S01]  /*55e0*/  @!UPT UIADD3 URZ, UPT, UPT, URZ, URZ, URZ ;  /* 0x000000fffffff290 */ /* 0x000fe2000fffe0ff */
.L_x_91:
[----:B------:R-:W-:Y:S01]  /*55f0*/  UISETP.NE.AND UP0, UPT, UR39, 0x1, UPT ;  /* 0x000000012700788c */ /* 0x000fe2000bf05270 */
[----:B------:R-:W-:Y:S01]  /*5600*/  LOP3.LUT P0, RZ, R84, 0x1b0, RZ, 0xc0, !PT ;  /* 0x000001b054ff7812 */ /* 0x000fe2000780c0ff */
[----:B------:R-:W-:Y:S01]  /*5610*/  USHF.L.U32 UR50, UR16, 0x7, URZ ;  /* 0x0000000710327899 */ /* 0x000fe200080006ff */
[----:B------:R-:W-:Y:S01]  /*5620*/  BSSY.RECONVERGENT B6, `(.L_x_92) ;  /* 0x0000034000067945 */ /* 0x000fe20003800200 */
[----:B------:R-:W-:Y:S01]  /*5630*/  USHF.L.U32 UR49, UR20, 0x7, URZ ;  /* 0x0000000714317899 */ /* 0x000fe200080006ff */
[----:B------:R-:W-:Y:S06]  /*5640*/  IADD3 R86, PT, PT, R86, 0x1, RZ ;  /* 0x0000000156567810 */ /* 0x000fec0007ffe0ff */
[----:B------:R-:W2:Y:S01]  /*5650*/  @!UP0 LDCU.128 UR12, c[0x0][0xb10] ;  /* 0x00016200ff0c87ac */ /* 0x000ea20008000c00 */
[----:B------:R-:W3:Y:S01]  /*5660*/  @!UP0 LDCU UR5, c[0x0][0xb0c] ;  /* 0x00016180ff0587ac */ /* 0x000ee20008000800 */
[----:B------:R-:W4:Y:S01]  /*5670*/  @!UP0 LDCU UR10, c[0x0][0xb20] ;  /* 0x00016400ff0a87ac */ /* 0x000f220008000800 */
[----:B--2---:R-:W-:Y:S02]  /*5680*/  UIMAD.WIDE.U32 UR8, UR38, UR12, URZ ;  /* 0x0000000c260872a5 */ /* 0x004fe4000f8e00ff */
[----:B------:R-:W-:Y:S02]  /*5690*/  UIMAD.WIDE.U32 UR6, UR37, UR15, URZ ;  /* 0x0000000f250672a5 */ /* 0x000fe4000f8e00ff */
[----:B------:R-:W-:Y:S03]  /*56a0*/  @!UP0 UISETP.NE.AND UP1, UPT, UR14, 0x1, UPT ;  /* 0x000000010e00888c */ /* 0x000fe6000bf25270 */
[----:B------:R-:W-:Y:S01]  /*56b0*/  @!UP0 UMOV UR4, UR9 ;  /* 0x0000000900048c82 */ /* 0x000fe20008000000 */
[----:B---3--:R-:W-:Y:S02]  /*56c0*/  @!UP0 UISETP.NE.AND UP2, UPT, UR5, 0x1, UPT ;  /* 0x000000010500888c */ /* 0x008fe4000bf45270 */
[----:B------:R-:W-:Y:S01]  /*56d0*/  @!UP0 USHF.R.U32.HI UR4, URZ, UR13, UR4 ;  /* 0x0000000dff048299 */ /* 0x000fe20008011604 */
[----:B------:R-:W-:Y:S02]  /*56e0*/  @!UP0 UMOV UR6, UR7 ;  /* 0x0000000700068c82 */ /* 0x000fe40008000000 */
[----:B----4-:R-:W-:Y:S02]  /*56f0*/  @!UP0 USHF.R.U32.HI UR6, URZ, UR10, UR6 ;  /* 0x0000000aff068299 */ /* 0x010fe40008011606 */
[----:B------:R-:W-:Y:S02]  /*5700*/  @!UP0 USEL UR7, UR38, UR4, !UP2 ;  /* 0x0000000426078287 */ /* 0x000fe4000d000000 */
[----:B------:R-:W-:Y:S04]  /*5710*/  @!UP0 USEL UR6, UR37, UR6, !UP1 ;  /* 0x0000000625068287 */ /* 0x000fe8000c800000 */
[----:B------:R-:W-:Y:S02]  /*5720*/  @!UP0 UIADD3 UR4, UPT, UPT, -UR7, UR6, URZ ;  /* 0x0000000607048290 */ /* 0x000fe4000fffe1ff */
[----:B------:R-:W-:Y:S02]  /*5730*/  @!UP0 UIADD3 UR6, UPT, UPT, UR7, -UR6, URZ ;  /* 0x8000000607068290 */ /* 0x000fe4000fffe0ff */
[----:B------:R-:W-:Y:S02]  /*5740*/  @!UP0 UIMAD UR38, UR4, UR5, UR38 ;  /* 0x00000005042682a4 */ /* 0x000fe4000f8e0226 */
[----:B------:R-:W-:Y:S01]  /*5750*/  @!UP0 UIMAD UR37, UR6, UR14, UR37 ;  /* 0x0000000e062582a4 */ /* 0x000fe2000f8e0225 */
[----:B------:R-:W-:Y:S11]  /*5760*/  @!P0 BRA `(.L_x_93) ;  /* 0x00000000007c8947 */ /* 0x000ff60003800000 */
[----:B------:R-:W2:Y:S01]  /*5770*/  LDCU.64 UR8, c[0x4][0x80] ;  /* 0x01001000ff0877ac */ /* 0x000ea20008000a00 */
[----:B------:R-:W-:Y:S01]  /*5780*/  MOV R2, 0x0 ;  /* 0x0000000000027802 */ /* 0x000fe20000000f00 */
[----:B------:R-:W-:Y:S02]  /*5790*/  HFMA2 R12, -RZ, RZ, 0, 5.9604644775390625e-08 ;  /* 0x00000001ff0c7431 */ /* 0x000fe400000001ff */
[----:B------:R-:W-:Y:S01]  /*57a0*/  IMAD.MOV.U32 R8, RZ, RZ, 0x70 ;  /* 0x00000070ff087424 */ /* 0x000fe200078e00ff */
[----:B------:R3:W4:Y:S01]  /*57b0*/  LDC.64 R14, c[0x4][R2] ;  /* 0x01000000020e7b82 */ /* 0x0007220000000a00 */
[----:B------:R-:W1:Y:S01]  /*57c0*/  LDCU.64 UR6, c[0x4][0x88] ;  /* 0x01001100ff0677ac */ /* 0x000e620008000a00 */
[----:B------:R-:W-:Y:S01]  /*57d0*/  IMAD.MOV.U32 R13, RZ, RZ, RZ ;  /* 0x000000ffff0d7224 */ /* 0x000fe200078e00ff */
[----:B------:R-:W1:Y:S01]  /*57e0*/  LDCU.64 UR4, c[0x4][0x8] ;  /* 0x01000100ff0477ac */ /* 0x000e620008000a00 */
[----:B--2---:R-:W-:Y:S01]  /*57f0*/  MOV R5, UR9 ;  /* 0x0000000900057c02 */ /* 0x004fe20008000f00 */
[----:B------:R-:W-:Y:S01]  /*5800*/  IMAD.U32 R4, RZ, RZ, UR8 ;  /* 0x00000008ff047e24 */ /* 0x000fe2000f8e00ff */
[----:B-1----:R-:W-:Y:S01]  /*5810*/  MOV R7, UR7 ;  /* 0x0000000700077c02 */ /* 0x002fe20008000f00 */
[----:B------:R-:W-:Y:S01]  /*5820*/  IMAD.U32 R6, RZ, RZ, UR6 ;  /* 0x00000006ff067e24 */ /* 0x000fe2000f8e00ff */
[----:B------:R-:W-:Y:S01]  /*5830*/  MOV R11, UR5 ;  /* 0x00000005000b7c02 */ /* 0x000fe20008000f00 */
[----:B------:R-:W-:Y:S02]  /*5840*/  IMAD.U32 R10, RZ, RZ, UR4 ;  /* 0x00000004ff0a7e24 */ /* 0x000fe4000f8e00ff */
[----:B------:R-:W-:Y:S07]  /*5850*/  LEPC R20, `(.L_x_94) ;  /* 0x000000001014794e */ /* 0x000fee0000000000 */
[----:B---345:R-:W-:Y:S05]  /*5860*/  CALL.ABS.NOINC R14 ;  /* 0x000000000e007343 */ /* 0x038fea0003c00000 */
.L_x_94:
[----:B------:R-:W1:Y:S01]  /*5870*/  LDCU.64 UR8, c[0x4][0x80] ;  /* 0x01001000ff0877ac */ /* 0x000e620008000a00 */
[----:B------:R-:W2:Y:S01]  /*5880*/  LDC.64 R2, c[0x4][R2] ;  /* 0x0100000002027b82 */ /* 0x000ea20000000a00 */
[----:B------:R-:W-:Y:S02]  /*5890*/  HFMA2 R12, -RZ, RZ, 0, 5.9604644775390625e-08 ;  /* 0x00000001ff0c7431 */ /* 0x000fe400000001ff */
[----:B------:R-:W-:Y:S02]  /*58a0*/  IMAD.MOV.U32 R8, RZ, RZ, 0x70 ;  /* 0x00000070ff087424 */ /* 0x000fe400078e00ff */
[----:B------:R-:W-:Y:S01]  /*58b0*/  IMAD.MOV.U32 R13, RZ, RZ, RZ ;  /* 0x000000ffff0d7224 */ /* 0x000fe200078e00ff */
[----:B------:R-:W3:Y:S01]  /*58c0*/  LDCU.64 UR6, c[0x4][0x88] ;  /* 0x01001100ff0677ac */ /* 0x000ee20008000a00 */
[----:B------:R-:W4:Y:S01]  /*58d0*/  LDCU.64 UR4, c[0x4][0x8] ;  /* 0x01000100ff0477ac */ /* 0x000f220008000a00 */
[----:B-1----:R-:W-:Y:S02]  /*58e0*/  MOV R4, UR8 ;  /* 0x0000000800047c02 */ /* 0x002fe40008000f00 */
[----:B------:R-:W-:Y:S02]  /*58f0*/  MOV R5, UR9 ;  /* 0x0000000900057c02 */ /* 0x000fe40008000f00 */
[----:B---3--:R-:W-:Y:S01]  /*5900*/  MOV R7, UR7 ;  /* 0x0000000700077c02 */ /* 0x008fe20008000f00 */
[----:B------:R-:W-:Y:S01]  /*5910*/  IMAD.U32 R6, RZ, RZ, UR6 ;  /* 0x00000006ff067e24 */ /* 0x000fe2000f8e00ff */
[----:B----4-:R-:W-:Y:S01]  /*5920*/  MOV R11, UR5 ;  /* 0x00000005000b7c02 */ /* 0x010fe20008000f00 */
[----:B------:R-:W-:Y:S02]  /*5930*/  IMAD.U32 R10, RZ, RZ, UR4 ;  /* 0x00000004ff0a7e24 */ /* 0x000fe4000f8e00ff */
[----:B------:R-:W-:Y:S07]  /*5940*/  LEPC R20, `(.L_x_93) ;  /* 0x000000001014794e */ /* 0x000fee0000000000 */
[----:B--2---:R-:W-:Y:S05]  /*5950*/  CALL.ABS.NOINC R2 ;  /* 0x0000000002007343 */ /* 0x004fea0003c00000 */
.L_x_93:
[----:B------:R-:W-:Y:S05]  /*5960*/  BSYNC.RECONVERGENT B6 ;  /* 0x0000000000067941 */ /* 0x000fea0003800200 */
.L_x_92:
[----:B------:R-:W-:Y:S02]  /*5970*/  R2UR UR6, R83 ;  /* 0x00000000530672ca */ /* 0x000fe400000e0000 */
[----:B------:R-:W-:Y:S02]  /*5980*/  R2UR UR5, R97 ;  /* 0x00000000610572ca */ /* 0x000fe400000e0000 */
[----:B------:R-:W-:Y:S02]  /*5990*/  R2UR UR4, R96 ;  /* 0x00000000600472ca */ /* 0x000fe400000e0000 */
[----:B------:R-:W-:Y:S02]  /*59a0*/  ISETP.NE.U32.AND P4, PT, R78, RZ, PT ;  /* 0x000000ff4e00720c */ /* 0x000fe40003f85070 */
[----:B------:R-:W-:Y:S02]  /*59b0*/  ISETP.NE.U32.AND P2, PT, RZ, UR54, PT ;  /* 0x00000036ff007c0c */ /* 0x000fe4000bf45070 */
[----:B------:R-:W-:Y:S02]  /*59c0*/  ISETP.NE.AND.EX P4, PT, R79, RZ, PT, P4 ;  /* 0x000000ff4f00720c */ /* 0x000fe40003f85340 */
[----:B------:R-:W-:Y:S01]  /*59d0*/  ISETP.NE.AND.EX P2, PT, RZ, UR55, PT, P2 ;  /* 0x00000037ff007c0c */ /* 0x000fe2000bf45320 */
[----:B------:R-:W-:Y:S02]  /*59e0*/  UISETP.NE.AND UP2, UPT, UR6, URZ, UPT ;  /* 0x000000ff0600728c */ /* 0x000fe4000bf45270 */
[----:B------:R-:W-:Y:S04]  /*59f0*/  UISETP.NE.U32.AND UP0, UPT, UR5, URZ, UPT ;  /* 0x000000ff0500728c */ /* 0x000fe8000bf05070 */
[----:B------:R-:W-:Y:S01]  /*5a00*/  UISETP.NE.AND.EX UP1, UPT, UR4, URZ, UPT, UP0 ;  /* 0x000000ff0400728c */ /* 0x000fe2000bf25300 */
[----:B------:R-:W-:Y:S01]  /*5a10*/  PLOP3.LUT P1, PT, PT, PT, UP2, 0x80, 0x8 ;  /* 0x000000000008781c */ /* 0x000fe20003f2f028 */
[----:B------:R-:W-:Y:S03]  /*5a20*/  UPLOP3.LUT UP0, UPT, UPT, UPT, UPT, 0x40, 0x4 ;  /* 0x000000000004789c */ /* 0x000fe60003f0e870 */
[----:B------:R-:W-:Y:S06]  /*5a30*/  @UP2 UPLOP3.LUT UP0, UPT, UPT, UPT, UP1, 0x80, 0x8 ;  /* 0x000000000008289c */ /* 0x000fec0003f0f010 */
[----:B------:R-:W-:Y:S01]  /*5a40*/  PLOP3.LUT P0, PT, PT, PT, UP0, 0x80, 0x8 ;  /* 0x000000000008781c */ /* 0x000fe20003f0f008 */
[----:B------:R-:W-:Y:S01]  /*5a50*/  @!UPT UIADD3 URZ, UPT, UPT, URZ, URZ, URZ ;  /* 0x000000fffffff290 */ /* 0x000fe2000fffe0ff */
[----:B------:R-:W-:Y:S11]  /*5a60*/  BRA.U !UP1, `(.L_x_95) ;  /* 0x0000000109407547 */ /* 0x000ff6000b800000 */
[----:B------:R-:W-:Y:S01]  /*5a70*/  UISETP.NE.U32.AND UP0, UPT, UR54, URZ, UPT ;  /* 0x000000ff3600728c */ /* 0x000fe2000bf05070 */
[----:B------:R-:W-:Y:S01]  /*5a80*/  R2UR UR6, R97 ;  /* 0x00000000610672ca */ /* 0x000fe200000e0000 */
[----:B------:R-:W2:Y:S01]  /*5a90*/  LDCU.64 UR8, c[0x0][0x358] ;  /* 0x00006b00ff0877ac */ /* 0x000ea20008000a00 */
[----:B------:R-:W-:Y:S02]  /*5aa0*/  HFMA2 R80, -RZ, RZ, 0, 5.9604644775390625e-08 ;  /* 0x00000001ff507431 */ /* 0x000fe400000001ff */
[----:B-1----:R-:W-:Y:S01]  /*5ab0*/  IMAD.MOV.U32 R0, RZ, RZ, 0x1 ;  /* 0x00000001ff007424 */ /* 0x002fe200078e00ff */
[----:B------:R-:W-:Y:S06]  /*5ac0*/  UISETP.NE.AND.EX UP0, UPT, UR55, URZ, UPT, UP0 ;  /* 0x000000ff3700728c */ /* 0x000fec000bf05300 */
[----:B------:R-:W-:Y:S05]  /*5ad0*/  PLOP3.LUT P3, PT, PT, PT, UP0, 0x80, 0x8 ;  /* 0x000000000008781c */ /* 0x000fea0003f6f008 */
[----:B------:R-:W1:Y:S01]  /*5ae0*/  @UP0 LDCU.64 UR4, c[0x0][0x888] ;  /* 0x00011100ff0407ac */ /* 0x000e620008000a00 */
[----:B------:R-:W-:Y:S07]  /*5af0*/  @UP0 UIMAD UR6, UR36, UR6, URZ ;  /* 0x00000006240602a4 */ /* 0x000fee000f8e02ff */
[----:B------:R-:W-:Y:S01]  /*5b00*/  @!P3 PRMT R80, R0, 0x7610, R80 ;  /* 0x000076100050b816 */ /* 0x000fe20000000050 */
[----:B-1----:R-:W-:Y:S06]  /*5b10*/  @UP0 UIMAD.WIDE UR4, UR6, 0x4, UR4 ;  /* 0x00000004060408a5 */ /* 0x002fec000f8e0204 */
[----:B------:R-:W-:Y:S02]  /*5b20*/  IMAD.U32 R2, RZ, RZ, UR4 ;  /* 0x00000004ff027e24 */ /* 0x000fe4000f8e00ff */
[----:B------:R-:W-:Y:S03]  /*5b30*/  IMAD.U32 R3, RZ, RZ, UR5 ;  /* 0x00000005ff037e24 */ /* 0x000fe6000f8e00ff */
[----:B------:R-:W1:Y:S02]  /*5b40*/  @!UP0 LDCU UR4, c[0x0][0x880] ;  /* 0x00011000ff0487ac */ /* 0x000e640008000800 */
[----:B--2--5:R2:W5:Y:S02]  /*5b50*/  @P3 LDG.E R41, desc[UR8][R2.64] ;  /* 0x0000000802293981 */ /* 0x024564000c1e1900 */
[----:B-12---:R-:W-:Y:S02]  /*5b60*/  @!P3 MOV R41, UR4 ;  /* 0x000000040029bc02 */ /* 0x006fe40008000f00 */
.L_x_95:
[----:B------:R-:W-:Y:S05]  /*5b70*/  @!P4 BRA `(.L_x_96) ;  /* 0x000000000024c947 */ /* 0x000fea0003800000 */
[----:B------:R-:W-:Y:S01]  /*5b80*/  ISETP.NE.U32.AND P3, PT, R76, RZ, PT ;  /* 0x000000ff4c00720c */ /* 0x000fe20003f65070 */
[----:B------:R-:W2:Y:S03]  /*5b90*/  LDCU.64 UR4, c[0x0][0x358] ;  /* 0x00006b00ff0477ac */ /* 0x000ea60008000a00 */
[----:B------:R-:W-:Y:S11]  /*5ba0*/  ISETP.NE.AND.EX P3, PT, R77, RZ, PT, P3 ;  /* 0x000000ff4d00720c */ /* 0x000ff60003f65330 */
[----:B------:R-:W-:Y:S02]  /*5bb0*/  @!UPT UIADD3 URZ, UPT, UPT, URZ, URZ, URZ ;  /* 0x000000fffffff290 */ /* 0x000fe4000fffe0ff */
[----:B------:R-:W3:Y:S01]  /*5bc0*/  @P3 LDC.64 R2, c[0x0][0x8a8] ;  /* 0x00022a00ff023b82 */ /* 0x000ee20000000a00 */
[----:B-1----:R-:W-:Y:S04]  /*5bd0*/  @P3 IMAD R0, R78, UR36, RZ ;  /* 0x000000244e003c24 */ /* 0x002fe8000f8e02ff */
[----:B---3--:R-:W-:Y:S05]  /*5be0*/  @P3 IMAD.WIDE R2, R0, 0x4, R2 ;  /* 0x0000000400023825 */ /* 0x008fea00078e0202 */
[----:B--2--5:R2:W5:Y:S02]  /*5bf0*/  @P3 LDG.E R38, desc[UR4][R2.64] ;  /* 0x0000000402263981 */ /* 0x024564000c1e1900 */
[----:B--2---:R-:W3:Y:S02]  /*5c00*/  @!P3 LDC R38, c[0x0][0x8a0] ;  /* 0x00022800ff26bb82 */ /* 0x004ee40000000800 */
.L_x_96:
[----:B-----5:R-:W-:Y:S01]  /*5c10*/  FSETP.NEU.AND P3, PT, R41, RZ, PT ;  /* 0x000000ff2900720b */ /* 0x020fe20003f6d000 */
[----:B------:R-:W-:Y:S01]  /*5c20*/  BSSY B1, `(.L_x_97) ;  /* 0x0000039000017945 */ /* 0x000fe20003800000 */
[----:B------:R-:W-:Y:S01]  /*5c30*/  SEL R3, RZ, 0xffffffff, P2 ;  /* 0xffffffffff037807 */ /* 0x000fe20001000000 */
[----:B------:R-:W-:Y:S01]  /*5c40*/  IMAD.MOV.U32 R47, RZ, RZ, 0x1 ;  /* 0x00000001ff2f7424 */ /* 0x000fe200078e00ff */
[----:B------:R-:W-:Y:S01]  /*5c50*/  @P1 LOP3.LUT P2, RZ, R80, 0xff, RZ, 0xc0, !PT ;  /* 0x000000ff50ff1812 */ /* 0x000fe2000784c0ff */
[----:B------:R-:W-:Y:S01]  /*5c60*/  IMAD R39, R36, 0x80, R37 ;  /* 0x0000008024277824 */ /* 0x000fe200078e0225 */
[----:B------:R-:W-:Y:S01]  /*5c70*/  @P1 SEL R2, RZ, 0xffffffff, P3 ;  /* 0xffffffffff021807 */ /* 0x000fe20001800000 */
[----:B------:R-:W-:Y:S01]  /*5c80*/  IMAD R87, R94, -0x10, R92 ;  /* 0xfffffff05e577824 */ /* 0x000fe200078e025c */
[----:B------:R-:W-:Y:S01]  /*5c90*/  LOP3.LUT R90, R90, 0x1, RZ, 0x3c, !PT ;  /* 0x000000015a5a7812 */ /* 0x000fe200078e3cff */
[----:B------:R-:W-:Y:S01]  /*5ca0*/  IMAD.MOV.U32 R46, RZ, RZ, RZ ;  /* 0x000000ffff2e7224 */ /* 0x000fe200078e00ff */
[----:B------:R-:W-:Y:S02]  /*5cb0*/  @P0 SEL R2, R3, R2, !P2 ;  /* 0x0000000203020207 */ /* 0x000fe40005000000 */
[----:B------:R-:W-:Y:S02]  /*5cc0*/  CS2R R74, SRZ ;  /* 0x00000000004a7805 */ /* 0x000fe4000001ff00 */
[----:B------:R-:W-:Y:S02]  /*5cd0*/  LEA R99, R36, UR44, 0x3 ;  /* 0x0000002c24637c11 */ /* 0x000fe4000f8e18ff */
[----:B------:R-:W-:Y:S02]  /*5ce0*/  CS2R R72, SRZ ;  /* 0x0000000000487805 */ /* 0x000fe4000001ff00 */
[----:B------:R-:W-:Y:S02]  /*5cf0*/  @P1 LOP3.LUT R2, R2, 0x1, RZ, 0xc0, !PT ;  /* 0x0000000102021812 */ /* 0x000fe400078ec0ff */
[----:B------:R-:W-:Y:S02]  /*5d00*/  CS2R R66, SRZ ;  /* 0x0000000000427805 */ /* 0x000fe4000001ff00 */
[----:B-1----:R-:W-:Y:S02]  /*5d10*/  SHF.L.U32 R0, R89, 0x1f, RZ ;  /* 0x0000001f59007819 */ /* 0x002fe400000006ff */
[----:B------:R-:W-:Y:S02]  /*5d20*/  CS2R R64, SRZ ;  /* 0x0000000000407805 */ /* 0x000fe4000001ff00 */
[----:B------:R-:W-:Y:S02]  /*5d30*/  ISETP.NE.U32.OR P5, PT, R2, 0x1, !P1 ;  /* 0x000000010200780c */ /* 0x000fe40004fa5470 */
[----:B------:R-:W-:Y:S02]  /*5d40*/  CS2R R58, SRZ ;  /* 0x00000000003a7805 */ /* 0x000fe4000001ff00 */
[----:B------:R-:W-:Y:S02]  /*5d50*/  PLOP3.LUT P2, PT, PT, PT, UP1, 0x80, 0x8 ;  /* 0x000000000008781c */ /* 0x000fe40003f4f018 */
[----:B------:R-:W-:Y:S02]  /*5d60*/  CS2R R56, SRZ ;  /* 0x0000000000387805 */ /* 0x000fe4000001ff00 */
[----:B------:R-:W-:Y:S02]  /*5d70*/  LOP3.LUT P4, R85, R80, 0xff, RZ, 0xc0, !PT ;  /* 0x000000ff50557812 */ /* 0x000fe4000788c0ff */
[----:B------:R-:W-:Y:S02]  /*5d80*/  CS2R R50, SRZ ;  /* 0x0000000000327805 */ /* 0x000fe4000001ff00 */
[----:B------:R-:W-:Y:S02]  /*5d90*/  SEL R2, RZ, 0xffffffff, P3 ;  /* 0xffffffffff027807 */ /* 0x000fe40001800000 */
[----:B------:R-:W-:Y:S02]  /*5da0*/  CS2R R48, SRZ ;  /* 0x0000000000307805 */ /* 0x000fe4000001ff00 */
[----:B------:R-:W-:Y:S02]  /*5db0*/  P2R R98, PR, RZ, 0x20 ;  /* 0x00000020ff627803 */ /* 0x000fe40000000000 */
[----:B------:R-:W-:Y:S02]  /*5dc0*/  @P5 SHF.L.U32 R4, R90, 0x1f, RZ ;  /* 0x0000001f5a045819 */ /* 0x000fe400000006ff */
[----:B------:R-:W-:Y:S02]  /*5dd0*/  @P2 SEL R2, R3, R2, !P4 ;  /* 0x0000000203022207 */ /* 0x000fe40006000000 */
[----:B------:R-:W1:Y:S02]  /*5de0*/  @P5 SYNCS.PHASECHK.TRANS64.TRYWAIT P1, [UR44+0x40], R4 ;  /* 0x00004004ff0055a7 */ /* 0x000e64000802112c */
[----:B------:R-:W-:Y:S04]  /*5df0*/  LOP3.LUT R2, R2, 0x1, RZ, 0xc0, !PT ;  /* 0x0000000102027812 */ /* 0x000fe800078ec0ff */
[----:B------:R-:W-:Y:S04]  /*5e00*/  ISETP.NE.U32.AND P2, PT, R2, 0x1, PT ;  /* 0x000000010200780c */ /* 0x000fe80003f45070 */
[----:B------:R-:W-:Y:S01]  /*5e10*/  P2R R60, PR, RZ, 0x4 ;  /* 0x00000004ff3c7803 */ /* 0x000fe20000000000 */
[----:B------:R2:W4:Y:S01]  /*5e20*/  SYNCS.PHASECHK.TRANS64.TRYWAIT P0, [R99+URZ+0xb0], R0 ;  /* 0x0000b000630075a7 */ /* 0x00052200080011ff */
[----:B-1----:R-:W-:Y:S01]  /*5e30*/  @P5 SEL R47, RZ, 0x1, !P1 ;  /* 0x00000001ff2f5807 */ /* 0x002fe20004800000 */
[----:B--2---:R-:W-:Y:S06]  /*5e40*/  @!P5 BRA `(.L_x_98) ;  /* 0x000000000058d947 */ /* 0x004fec0003800000 */
[----:B------:R-:W-:Y:S01]  /*5e50*/  IMAD.MOV.U32 R75, RZ, RZ, RZ ;  /* 0x000000ffff4b7224 */ /* 0x000fe200078e00ff */
[----:B------:R-:W-:Y:S01]  /*5e60*/  ISETP.NE.AND P1, PT, R47, RZ, PT ;  /* 0x000000ff2f00720c */ /* 0x000fe20003f25270 */
[----:B------:R-:W-:Y:S01]  /*5e70*/  BSSY B0, `(.L_x_99) ;  /* 0x000000c000007945 */ /* 0x000fe20003800000 */
[----:B------:R-:W-:Y:S02]  /*5e80*/  CS2R R50, SRZ ;  /* 0x0000000000327805 */ /* 0x000fe4000001ff00 */
[----:B------:R-:W-:Y:S02]  /*5e90*/  CS2R R48, SRZ ;  /* 0x0000000000307805 */ /* 0x000fe4000001ff00 */
[----:B------:R-:W-:Y:S02]  /*5ea0*/  CS2R R58, SRZ ;  /* 0x00000000003a7805 */ /* 0x000fe4000001ff00 */
[----:B------:R-:W-:Y:S02]  /*5eb0*/  CS2R R56, SRZ ;  /* 0x0000000000387805 */ /* 0x000fe4000001ff00 */
[----:B------:R-:W-:Y:S02]  /*5ec0*/  CS2R R66, SRZ ;  /* 0x0000000000427805 */ /* 0x000fe4000001ff00 */
[----:B------:R-:W-:Y:S02]  /*5ed0*/  CS2R R64, SRZ ;  /* 0x0000000000407805 */ /* 0x000fe4000001ff00 */
[----:B------:R-:W-:Y:S01]  /*5ee0*/  CS2R R72, SRZ ;  /* 0x0000000000487805 */ /* 0x000fe2000001ff00 */
[----:B------:R-:W-:Y:S06]  /*5ef0*/  @P1 BRA `(.L_x_100) ;  /* 0x00000000000c1947 */ /* 0x000fec0003800000 */
[----:B------:R-:W-:Y:S04]  /*5f00*/  SHF.L.U32 R3, R90, 0x1f, RZ ;  /* 0x0000001f5a037819 */ /* 0x000fe800000006ff */
[----:B------:R-:W1:Y:S02]  /*5f10*/  SYNCS.PHASECHK.TRANS64.TRYWAIT P1, [UR44+0x40], R3 ;  /* 0x00004003ff0075a7 */ /* 0x000e64000802112c */
[----:B-1----:R-:W-:Y:S05]  /*5f20*/  @!P1 BRA `(.L_x_101) ;  /* 0x0000003c00789947 */ /* 0x002fea0003800000 */
.L_x_100:
[----:B------:R-:W-:Y:S05]  /*5f30*/  BSYNC B0 ;  /* 0x0000000000007941 */ /* 0x000fea0003800000 */
.L_x_99:
[----:B------:R-:W-:Y:S01]  /*5f40*/  ISETP.NE.AND P1, PT, R60, RZ, PT ;  /* 0x000000ff3c00720c */ /* 0x000fe20003f25270 */
[----:B------:R-:W-:Y:S11]  /*5f50*/  HFMA2 R46, -RZ, RZ, 0, 5.9604644775390625e-08 ;  /* 0x00000001ff2e7431 */ /* 0x000ff600000001ff */
[----:B------:R-:W-:Y:S01]  /*5f60*/  @!UPT UIADD3 URZ, UPT, UPT, URZ, URZ, URZ ;  /* 0x000000fffffff290 */ /* 0x000fe2000fffe0ff */
[----:B------:R2:W1:Y:S04]  /*5f70*/  @P1 LDS.128 R48, [R93] ;  /* 0x000000005d301984 */ /* 0x0004680000000c00 */
[----:B------:R2:W1:Y:S04]  /*5f80*/  @P1 LDS.128 R56, [R92+0x10] ;  /* 0x000010005c381984 */ /* 0x0004680000000c00 */
[----:B------:R2:W1:Y:S04]  /*5f90*/  @P1 LDS.128 R64, [R91+0x20] ;  /* 0x000020005b401984 */ /* 0x0004680000000c00 */
[----:B------:R2:W1:Y:S02]  /*5fa0*/  @P1 LDS.128 R72, [R87+0x30] ;  /* 0x0000300057481984 */ /* 0x0004640000000c00 */
.L_x_98:
[----:B------:R-:W-:Y:S05]  /*5fb0*/  BSYNC B1 ;  /* 0x0000000000017941 */ /* 0x000fea0003800000 */
.L_x_97:
[----:B-1----:R-:W-:Y:S04]  /*5fc0*/  SHF.R.U32.HI R2, RZ, 0x15, R39 ;  /* 0x00000015ff027819 */ /* 0x002fe80000011627 */
[----:B------:R-:W-:Y:S01]  /*5fd0*/  LOP3.LUT P1, RZ, R2, 0x3, R81, 0x48, !PT ;  /* 0x0000000302ff7812 */ /* 0x000fe20007824851 */
[----:B------:R-:W-:Y:S01]  /*5fe0*/  @!UPT UIADD3 URZ, UPT, UPT, URZ, URZ, URZ ;  /* 0x000000fffffff290 */ /* 0x000fe2000fffe0ff */
[----:B----4-:R-:W-:Y:S11]  /*5ff0*/  @P0 BRA `(.L_x_102) ;  /* 0x0000000000080947 */ /* 0x010ff60003800000 */
[----:B------:R-:W1:Y:S02]  /*6000*/  SYNCS.PHASECHK.TRANS64.TRYWAIT P0, [R99+URZ+0xb0], R0 ;  /* 0x0000b000630075a7 */ /* 0x000e6400080011ff */
[----:B-1----:R-:W-:Y:S05]  /*6010*/  @!P0 BRA `(.L_x_103) ;  /* 0x0000003c00548947 */ /* 0x002fea0003800000 */
.L_x_102:
[----:B------:R-:W-:Y:S05]  /*6020*/  @!P1 BRA `(.L_x_104) ;  /* 0x0000000000409947 */ /* 0x000fea0003800000 */
[----:B------:R-:W4:Y:S01]  /*6030*/  LDCU.64 UR8, c[0x4][0x70] ;  /* 0x01000e00ff0877ac */ /* 0x000f220008000a00 */
[----:B------:R-:W-:Y:S01]  /*6040*/  MOV R3, 0x0 ;  /* 0x0000000000037802 */ /* 0x000fe20000000f00 */
[----:B------:R-:W-:Y:S02]  /*6050*/  HFMA2 R12, -RZ, RZ, 0, 5.9604644775390625e-08 ;  /* 0x00000001ff0c7431 */ /* 0x000fe400000001ff */
[----:B------:R-:W-:Y:S02]  /*6060*/  IMAD.MOV.U32 R8, RZ, RZ, 0x192 ;  /* 0x00000192ff087424 */ /* 0x000fe400078e00ff */
[----:B------:R-:W-:Y:S01]  /*6070*/  IMAD.MOV.U32 R13, RZ, RZ, RZ ;  /* 0x000000ffff0d7224 */ /* 0x000fe200078e00ff */
[----:B------:R-:W5:Y:S01]  /*6080*/  LDCU.64 UR6, c[0x4][0x78] ;  /* 0x01000f00ff0677ac */ /* 0x000f620008000a00 */
[----:B------:R-:W1:Y:S01]  /*6090*/  LDC.64 R2, c[0x4][R3] ;  /* 0x0100000003027b82 */ /* 0x000e620000000a00 */
[----:B------:R-:W2:Y:S01]  /*60a0*/  LDCU.64 UR4, c[0x4][0x10] ;  /* 0x01000200ff0477ac */ /* 0x000ea20008000a00 */
[----:B----4-:R-:W-:Y:S01]  /*60b0*/  MOV R5, UR9 ;  /* 0x0000000900057c02 */ /* 0x010fe20008000f00 */
[----:B------:R-:W-:Y:S01]  /*60c0*/  IMAD.U32 R4, RZ, RZ, UR8 ;  /* 0x00000008ff047e24 */ /* 0x000fe2000f8e00ff */
[----:B-----5:R-:W-:Y:S01]  /*60d0*/  MOV R7, UR7 ;  /* 0x0000000700077c02 */ /* 0x020fe20008000f00 */
[----:B------:R-:W-:Y:S01]  /*60e0*/  IMAD.U32 R6, RZ, RZ, UR6 ;  /* 0x00000006ff067e24 */ /* 0x000fe2000f8e00ff */
[----:B--2---:R-:W-:Y:S01]  /*60f0*/  MOV R11, UR5 ;  /* 0x00000005000b7c02 */ /* 0x004fe20008000f00 */
[----:B------:R-:W-:Y:S02]  /*6100*/  IMAD.U32 R10, RZ, RZ, UR4 ;  /* 0x00000004ff0a7e24 */ /* 0x000fe4000f8e00ff */
[----:B------:R-:W-:Y:S07]  /*6110*/  LEPC R20, `(.L_x_104) ;  /* 0x000000001014794e */ /* 0x000fee0000000000 */
[----:B-1-3--:R-:W-:Y:S05]  /*6120*/  CALL.ABS.NOINC R2 ;  /* 0x0000000002007343 */ /* 0x00afea0003c00000 */
.L_x_104:
[C---:B------:R-:W-:Y:S01]  /*6130*/  SHF.L.U32 R40, R48.reuse, 0x10, RZ ;  /* 0x0000001030287819 */ /* 0x040fe200000006ff */
[----:B------:R-:W-:Y:S05]  /*6140*/  WARPSYNC.ALL ;  /* 0x0000000000007948 */ /* 0x000fea0003800000 */
[----:B------:R-:W-:Y:S01]  /*6150*/  R2UR UR4, R39 ;  /* 0x00000000270472ca */ /* 0x000fe200000e0000 */
[----:B------:R-:W-:Y:S01]  /*6160*/  BSSY.RECONVERGENT B0, `(.L_x_105) ;  /* 0x0000088000007945 */ /* 0x000fe20003800200 */
[----:B------:R-:W-:Y:S02]  /*6170*/  LOP3.LUT R43, R48, 0xffff0000, RZ, 0xc0, !PT ;  /* 0xffff0000302b7812 */ /* 0x000fe400078ec0ff */
[----:B------:R-:W-:Y:S02]  /*6180*/  SHF.L.U32 R42, R49, 0x10, RZ ;  /* 0x00000010312a7819 */ /* 0x000fe400000006ff */
[----:B------:R-:W-:Y:S02]  /*6190*/  SHF.L.U32 R45, R51, 0x10, RZ ;  /* 0x00000010332d7819 */ /* 0x000fe400000006ff */
[----:B------:R-:W-:Y:S02]  /*61a0*/  LOP3.LUT R44, R75, 0xffff0000, RZ, 0xc0, !PT ;  /* 0xffff00004b2c7812 */ /* 0x000fe400078ec0ff */
[----:B------:R-:W-:Y:S03]  /*61b0*/  ISETP.NE.AND P0, PT, R95, RZ, PT ;  /* 0x000000ff5f00720c */ /* 0x000fe60003f05270 */
[----:B------:R-:W1:Y:S02]  /*61c0*/  LDTM.x32 R4, tmem[UR4] ;  /* 0x00000004000479ee */ /* 0x000e6400082c0000 */
[C---:B-1-3--:R-:W-:Y:S01]  /*61d0*/  FMUL R0, R38.reuse, R4 ;  /* 0x0000000426007220 */ /* 0x04afe20000400000 */
[C---:B------:R-:W-:Y:S01]  /*61e0*/  FMUL R2, R38.reuse, R5 ;  /* 0x0000000526027220 */ /* 0x040fe20000400000 */
[C---:B------:R-:W-:Y:S01]  /*61f0*/  FMUL R3, R38.reuse, R6 ;  /* 0x0000000626037220 */ /* 0x040fe20000400000 */
[----:B------:R-:W-:Y:S01]  /*6200*/  FMUL R7, R38, R7 ;  /* 0x0000000726077220 */ /* 0x000fe20000400000 */
[----:B------:R-:W-:Y:S01]  /*6210*/  FFMA R0, R41, R40, R0 ;  /* 0x0000002829007223 */ /* 0x000fe20000000000 */
[----:B------:R-:W-:Y:S01]  /*6220*/  LOP3.LUT R40, R49, 0xffff0000, RZ, 0xc0, !PT ;  /* 0xffff000031287812 */ /* 0x000fe200078ec0ff */
[C---:B------:R-:W-:Y:S01]  /*6230*/  FFMA R2, R41.reuse, R43, R2 ;  /* 0x0000002b29027223 */ /* 0x040fe20000000002 */
[C---:B------:R-:W-:Y:S01]  /*6240*/  SHF.L.U32 R43, R50.reuse, 0x10, RZ ;  /* 0x00000010322b7819 */ /* 0x040fe200000006ff */
[C---:B------:R-:W-:Y:S01]  /*6250*/  FFMA R3, R41.reuse, R42, R3 ;  /* 0x0000002a29037223 */ /* 0x040fe20000000003 */
[----:B------:R-:W-:Y:S01]  /*6260*/  LOP3.LUT R42, R50, 0xffff0000, RZ, 0xc0, !PT ;  /* 0xffff0000322a7812 */ /* 0x000fe200078ec0ff */
[----:B------:R-:W-:Y:S01]  /*6270*/  FMUL R4, R38, R8 ;  /* 0x0000000826047220 */ /* 0x000fe20000400000 */
[----:B------:R-:W-:Y:S01]  /*6280*/  F2FP.BF16.F32.PACK_AB R52, R2, R0 ;  /* 0x000000000234723e */ /* 0x000fe200000010ff */
[----:B------:R-:W-:Y:S01]  /*6290*/  FFMA R7, R41, R40, R7 ;  /* 0x0000002829077223 */ /* 0x000fe20000000007 */
[----:B------:R-:W-:Y:S01]  /*62a0*/  LOP3.LUT R40, R51, 0xffff0000, RZ, 0xc0, !PT ;  /* 0xffff000033287812 */ /* 0x000fe200078ec0ff */
[C---:B------:R-:W-:Y:S01]  /*62b0*/  FMUL R5, R38.reuse, R9 ;  /* 0x0000000926057220 */ /* 0x040fe20000400000 */
[C---:B------:R-:W-:Y:S01]  /*62c0*/  FMUL R6, R38.reuse, R10 ;  /* 0x0000000a26067220 */ /* 0x040fe20000400000 */
[----:B------:R-:W-:Y:S01]  /*62d0*/  FMUL R11, R38, R11 ;  /* 0x0000000b260b7220 */ /* 0x000fe20000400000 */
[----:B------:R-:W-:Y:S01]  /*62e0*/  F2FP.BF16.F32.PACK_AB R53, R7, R3 ;  /* 0x000000030735723e */ /* 0x000fe200000010ff */
[C---:B------:R-:W-:Y:S01]  /*62f0*/  FFMA R4, R41.reuse, R43, R4 ;  /* 0x0000002b29047223 */ /* 0x040fe20000000004 */
[C---:B------:R-:W-:Y:S01]  /*6300*/  SHF.L.U32 R43, R56.reuse, 0x10, RZ ;  /* 0x00000010382b7819 */ /* 0x040fe200000006ff */
[----:B------:R-:W-:Y:S01]  /*6310*/  FFMA R5, R41, R42, R5 ;  /* 0x0000002a29057223 */ /* 0x000fe20000000005 */
[----:B------:R-:W-:Y:S01]  /*6320*/  LOP3.LUT R42, R57, 0xffff0000, RZ, 0xc0, !PT ;  /* 0xffff0000392a7812 */ /* 0x000fe200078ec0ff */
[----:B------:R-:W-:Y:S01]  /*6330*/  FFMA R6, R41, R45, R6 ;  /* 0x0000002d29067223 */ /* 0x000fe20000000006 */
[----:B------:R-:W-:Y:S01]  /*6340*/  SHF.L.U32 R45, R57, 0x10, RZ ;  /* 0x00000010392d7819 */ /* 0x000fe200000006ff */
[----:B------:R-:W-:Y:S01]  /*6350*/  FFMA R11, R41, R40, R11 ;  /* 0x00000028290b7223 */ /* 0x000fe2000000000b */
[----:B------:R-:W-:Y:S01]  /*6360*/  LOP3.LUT R40, R56, 0xffff0000, RZ, 0xc0, !PT ;  /* 0xffff000038287812 */ /* 0x000fe200078ec0ff */
[C---:B------:R-:W-:Y:S01]  /*6370*/  FMUL R8, R38.reuse, R12 ;  /* 0x0000000c26087220 */ /* 0x040fe20000400000 */
[----:B------:R-:W-:Y:S01]  /*6380*/  F2FP.BF16.F32.PACK_AB R54, R5, R4 ;  /* 0x000000040536723e */ /* 0x000fe200000010ff */
[C---:B------:R-:W-:Y:S01]  /*6390*/  FMUL R9, R38.reuse, R13 ;  /* 0x0000000d26097220 */ /* 0x040fe20000400000 */
[----:B------:R-:W-:Y:S01]  /*63a0*/  F2FP.BF16.F32.PACK_AB R55, R11, R6 ;  /* 0x000000060b37723e */ /* 0x000fe200000010ff */
[C---:B------:R-:W-:Y:S01]  /*63b0*/  FMUL R10, R38.reuse, R14 ;  /* 0x0000000e260a7220 */ /* 0x040fe20000400000 */
[----:B------:R-:W-:Y:S01]  /*63c0*/  FMUL R15, R38, R15 ;  /* 0x0000000f260f7220 */ /* 0x000fe20000400000 */
[----:B------:R-:W-:Y:S01]  /*63d0*/  FFMA R8, R41, R43, R8 ;  /* 0x0000002b29087223 */ /* 0x000fe20000000008 */
[----:B------:R-:W-:Y:S01]  /*63e0*/  SHF.L.U32 R43, R59, 0x10, RZ ;  /* 0x000000103b2b7819 */ /* 0x000fe200000006ff */
[C---:B------:R-:W-:Y:S01]  /*63f0*/  FFMA R9, R41.reuse, R40, R9 ;  /* 0x0000002829097223 */ /* 0x040fe20000000009 */
[C---:B------:R-:W-:Y:S01]  /*6400*/  SHF.L.U32 R40, R58.reuse, 0x10, RZ ;  /* 0x000000103a287819 */ /* 0x040fe200000006ff */
        /* <DEDUP_REMOVED lines=8> */
[----:B------:R-:W-:Y:S01]  /*6490*/  FMUL R14, R38, R18 ;  /* 0x00000012260e7220 */ /* 0x000fe20000400000 */
[----:B------:R-:W-:Y:S01]  /*64a0*/  FFMA R12, R41, R40, R12 ;  /* 0x00000028290c7223 */ /* 0x000fe2000000000c */
[----:B------:R-:W-:Y:S01]  /*64b0*/  LOP3.LUT R40, R59, 0xffff0000, RZ, 0xc0, !PT ;  /* 0xffff00003b287812 */ /* 0x000fe200078ec0ff */
[C---:B------:R-:W-:Y:S01]  /*64c0*/  FFMA R13, R41.reuse, R42, R13 ;  /* 0x0000002a290d7223 */ /* 0x040fe2000000000d */
[----:B------:R-:W-:Y:S01]  /*64d0*/  LOP3.LUT R42, R64, 0xffff0000, RZ, 0xc0, !PT ;  /* 0xffff0000402a7812 */ /* 0x000fe200078ec0ff */
[----:B------:R-:W-:Y:S01]  /*64e0*/  FMUL R19, R38, R19 ;  /* 0x0000001326137220 */ /* 0x000fe20000400000 */
[----:B------:R-:W-:Y:S01]  /*64f0*/  FFMA R14, R41, R43, R14 ;  /* 0x0000002b290e7223 */ /* 0x000fe2000000000e */
[----:B------:R-:W-:Y:S01]  /*6500*/  SHF.L.U32 R43, R64, 0x10, RZ ;  /* 0x00000010402b7819 */ /* 0x000fe200000006ff */
[----:B------:R1:W-:Y:S01]  /*6510*/  STS.128 [R93], R52 ;  /* 0x000000345d007388 */ /* 0x0003e20000000c00 */
[----:B------:R-:W-:Y:S01]  /*6520*/  F2FP.BF16.F32.PACK_AB R70, R13, R12 ;  /* 0x0000000c0d46723e */ /* 0x000fe200000010ff */
[C---:B------:R-:W-:Y:S01]  /*6530*/  FMUL R16, R38.reuse, R20 ;  /* 0x0000001426107220 */ /* 0x040fe20000400000 */
        /* <DEDUP_REMOVED lines=8> */
[C---:B------:R-:W-:Y:S01]  /*65c0*/  FFMA R17, R41.reuse, R42, R17 ;  /* 0x0000002a29117223 */ /* 0x040fe20000000011 */
[----:B------:R-:W-:Y:S01]  /*65d0*/  FFMA R18, R41, R45, R18 ;  /* 0x0000002d29127223 */ /* 0x000fe20000000012 */
[----:B------:R1:W-:Y:S01]  /*65e0*/  STS.128 [R92+0x10], R68 ;  /* 0x000010445c007388 */ /* 0x0003e20000000c00 */
[----:B------:R-:W-:Y:S01]  /*65f0*/  SHF.L.U32 R45, R67, 0x10, RZ ;  /* 0x00000010432d7819 */ /* 0x000fe200000006ff */
[----:B------:R-:W-:Y:S01]  /*6600*/  FFMA R23, R41, R40, R23 ;  /* 0x0000002829177223 */ /* 0x000fe20000000017 */
[----:B------:R-:W-:Y:S01]  /*6610*/  LOP3.LUT R40, R66, 0xffff0000, RZ, 0xc0, !PT ;  /* 0xffff000042287812 */ /* 0x000fe200078ec0ff */
[C---:B------:R-:W-:Y:S01]  /*6620*/  FMUL R20, R38.reuse, R24 ;  /* 0x0000001826147220 */ /* 0x040fe20000400000 */
[----:B------:R-:W-:Y:S01]  /*6630*/  LOP3.LUT R42, R67, 0xffff0000, RZ, 0xc0, !PT ;  /* 0xffff0000432a7812 */ /* 0x000fe200078ec0ff */
[C---:B------:R-:W-:Y:S01]  /*6640*/  FMUL R21, R38.reuse, R25 ;  /* 0x0000001926157220 */ /* 0x040fe20000400000 */
[----:B------:R-:W-:Y:S01]  /*6650*/  F2FP.BF16.F32.PACK_AB R100, R17, R16 ;  /* 0x000000101164723e */ /* 0x000fe200000010ff */
[C---:B------:R-:W-:Y:S01]  /*6660*/  FMUL R22, R38.reuse, R26 ;  /* 0x0000001a26167220 */ /* 0x040fe20000400000 */
[----:B------:R-:W-:Y:S01]  /*6670*/  FMUL R27, R38, R27 ;  /* 0x0000001b261b7220 */ /* 0x000fe20000400000 */
[C---:B------:R-:W-:Y:S01]  /*6680*/  FFMA R20, R41.reuse, R43, R20 ;  /* 0x0000002b29147223 */ /* 0x040fe20000000014 */
[C---:B------:R-:W-:Y:S01]  /*6690*/  FFMA R21, R41.reuse, R40, R21 ;  /* 0x0000002829157223 */ /* 0x040fe20000000015 */
[C---:B------:R-:W-:Y:S01]  /*66a0*/  FFMA R22, R41.reuse, R45, R22 ;  /* 0x0000002d29167223 */ /* 0x040fe20000000016 */
[----:B------:R-:W-:Y:S01]  /*66b0*/  FFMA R27, R41, R42, R27 ;  /* 0x0000002a291b7223 */ /* 0x000fe2000000001b */
[----:B------:R-:W-:Y:S01]  /*66c0*/  SHF.L.U32 R40, R72, 0x10, RZ ;  /* 0x0000001048287819 */ /* 0x000fe200000006ff */
[----:B------:R-:W-:Y:S01]  /*66d0*/  FMUL R24, R38, R28 ;  /* 0x0000001c26187220 */ /* 0x000fe20000400000 */
[----:B------:R-:W-:Y:S01]  /*66e0*/  LOP3.LUT R42, R72, 0xffff0000, RZ, 0xc0, !PT ;  /* 0xffff0000482a7812 */ /* 0x000fe200078ec0ff */
[C---:B------:R-:W-:Y:S01]  /*66f0*/  FMUL R25, R38.reuse, R29 ;  /* 0x0000001d26197220 */ /* 0x040fe20000400000 */
[----:B------:R-:W-:Y:S01]  /*6700*/  SHF.L.U32 R43, R73, 0x10, RZ ;  /* 0x00000010492b7819 */ /* 0x000fe200000006ff */
[C---:B------:R-:W-:Y:S01]  /*6710*/  FMUL R26, R38.reuse, R30 ;  /* 0x0000001e261a7220 */ /* 0x040fe20000400000 */
[C---:B------:R-:W-:Y:S01]  /*6720*/  FFMA R24, R41.reuse, R40, R24 ;  /* 0x0000002829187223 */ /* 0x040fe20000000018 */
[----:B------:R-:W-:Y:S01]  /*6730*/  FFMA R25, R41, R42, R25 ;  /* 0x0000002a29197223 */ /* 0x000fe20000000019 */
[----:B------:R-:W-:Y:S01]  /*6740*/  LOP3.LUT R40, R73, 0xffff0000, RZ, 0xc0, !PT ;  /* 0xffff000049287812 */ /* 0x000fe200078ec0ff */
[----:B------:R-:W-:Y:S01]  /*6750*/  FFMA R26, R41, R43, R26 ;  /* 0x0000002b291a7223 */ /* 0x000fe2000000001a */
[----:B------:R-:W-:Y:S01]  /*6760*/  FMUL R31, R38, R31 ;  /* 0x0000001f261f7220 */ /* 0x000fe20000400000 */
[----:B------:R-:W-:Y:S01]  /*6770*/  SHF.L.U32 R43, R74, 0x10, RZ ;  /* 0x000000104a2b7819 */ /* 0x000fe200000006ff */
[----:B------:R-:W-:Y:S01]  /*6780*/  FMUL R28, R38, R32 ;  /* 0x00000020261c7220 */ /* 0x000fe20000400000 */
[----:B------:R-:W-:Y:S01]  /*6790*/  LOP3.LUT R42, R74, 0xffff0000, RZ, 0xc0, !PT ;  /* 0xffff00004a2a7812 */ /* 0x000fe200078ec0ff */
[C---:B------:R-:W-:Y:S01]  /*67a0*/  FMUL R29, R38.reuse, R33 ;  /* 0x00000021261d7220 */ /* 0x040fe20000400000 */
[----:B------:R-:W-:Y:S01]  /*67b0*/  SHF.L.U32 R45, R75, 0x10, RZ ;  /* 0x000000104b2d7819 */ /* 0x000fe200000006ff */
[C---:B------:R-:W-:Y:S01]  /*67c0*/  FMUL R30, R38.reuse, R34 ;  /* 0x00000022261e7220 */ /* 0x040fe20000400000 */
[----:B------:R-:W-:Y:S01]  /*67d0*/  FFMA R31, R41, R40, R31 ;  /* 0x00000028291f7223 */ /* 0x000fe2000000001f */
[----:B------:R-:W-:Y:S01]  /*67e0*/  FMUL R35, R38, R35 ;  /* 0x0000002326237220 */ /* 0x000fe20000400000 */
[----:B------:R-:W-:Y:S01]  /*67f0*/  F2FP.BF16.F32.PACK_AB R101, R23, R18 ;  /* 0x000000121765723e */ /* 0x000fe200000010ff */
[----:B------:R-:W-:Y:S01]  /*6800*/  FFMA R28, R41, R43, R28 ;  /* 0x0000002b291c7223 */ /* 0x000fe2000000001c */
[----:B------:R-:W-:Y:S01]  /*6810*/  F2FP.BF16.F32.PACK_AB R102, R21, R20 ;  /* 0x000000141566723e */ /* 0x000fe200000010ff */
[----:B------:R-:W-:Y:S01]  /*6820*/  FFMA R29, R41, R42, R29 ;  /* 0x0000002a291d7223 */ /* 0x000fe2000000001d */
[----:B------:R-:W-:Y:S01]  /*6830*/  F2FP.BF16.F32.PACK_AB R103, R27, R22 ;  /* 0x000000161b67723e */ /* 0x000fe200000010ff */
[C---:B------:R-:W-:Y:S01]  /*6840*/  FFMA R30, R41.reuse, R45, R30 ;  /* 0x0000002d291e7223 */ /* 0x040fe2000000001e */
[----:B------:R-:W-:Y:S01]  /*6850*/  FFMA R35, R41, R44, R35 ;  /* 0x0000002c29237223 */ /* 0x000fe20000000023 */
[----:B------:R-:W-:Y:S02]  /*6860*/  F2FP.BF16.F32.PACK_AB R104, R25, R24 ;  /* 0x000000181968723e */ /* 0x000fe400000010ff */
[----:B------:R1:W-:Y:S01]  /*6870*/  STS.128 [R91+0x20], R100 ;  /* 0x000020645b007388 */ /* 0x0003e20000000c00 */
[----:B------:R-:W-:Y:S02]  /*6880*/  F2FP.BF16.F32.PACK_AB R105, R31, R26 ;  /* 0x0000001a1f69723e */ /* 0x000fe400000010ff */
[----:B------:R-:W-:Y:S02]  /*6890*/  F2FP.BF16.F32.PACK_AB R106, R29, R28 ;  /* 0x0000001c1d6a723e */ /* 0x000fe400000010ff */
[----:B------:R-:W-:Y:S05]  /*68a0*/  F2FP.BF16.F32.PACK_AB R107, R35, R30 ;  /* 0x0000001e236b723e */ /* 0x000fea00000010ff */
[----:B------:R1:W-:Y:S01]  /*68b0*/  STS.128 [R87+0x30], R104 ;  /* 0x0000306857007388 */ /* 0x0003e20000000c00 */
[----:B------:R-:W-:Y:S01]  /*68c0*/  @!PT LDS RZ, [RZ] ;  /* 0x00000000fffff984 */ /* 0x000fe20000000800 */
[----:B------:R-:W-:Y:S01]  /*68d0*/  @!PT LDS RZ, [RZ] ;  /* 0x00000000fffff984 */ /* 0x000fe20000000800 */
[----:B------:R-:W-:Y:S01]  /*68e0*/  @!PT LDS RZ, [RZ] ;  /* 0x00000000fffff984 */ /* 0x000fe20000000800 */
[----:B------:R-:W-:Y:S01]  /*68f0*/  @!PT LDS RZ, [RZ] ;  /* 0x00000000fffff984 */ /* 0x000fe20000000800 */
[----:B------:R3:W-:Y:S07]  /*6900*/  MEMBAR.ALL.CTA ;  /* 0x0000000000007992 */ /* 0x0007ee0000008000 */
[----:B---3--:R-:W3:Y:S02]  /*6910*/  FENCE.VIEW.ASYNC.S ;  /* 0x00000000000073c6 */ /* 0x008ee40000000000 */
[----:B---3--:R-:W-:Y:S06]  /*6920*/  BAR.SYNC.DEFER_BLOCKING 0x1, 0x80 ;  /* 0x0042000000007b1d */ /* 0x008fec0000010000 */
[----:B------:R-:W-:Y:S05]  /*6930*/  @P0 BRA `(.L_x_106) ;  /* 0x0000000000280947 */ /* 0x000fea0003800000 */
[----:B------:R-:W3:Y:S01]  /*6940*/  LDCU.64 UR6, c[0x0][0x348] ;  /* 0x00006900ff0677ac */ /* 0x000ee20008000a00 */
[----:B------:R-:W-:Y:S01]  /*6950*/  UIADD3 UR4, UPT, UPT, UR44, 0x200, URZ ;  /* 0x000002002c047890 */ /* 0x000fe2000fffe0ff */
[----:B------:R-:W-:Y:S05]  /*6960*/  UMOV UR51, UR36 ;  /* 0x0000002400337c82 */ /* 0x000fea0008000000 */
[----:B------:R-:W-:Y:S04]  /*6970*/  MOV R84, UR4 ;  /* 0x0000000400547c02 */ /* 0x000fe80008000f00 */
[----:B------:R-:W-:Y:S01]  /*6980*/  R2UR UR48, R84 ;  /* 0x00000000543072ca */ /* 0x000fe200000e0000 */
[----:B---3--:R-:W-:Y:S04]  /*6990*/  UIADD3 UR4, UP0, UPT, UR6, 0x680, URZ ;  /* 0x0000068006047890 */ /* 0x008fe8000ff1e0ff */
[----:B------:R-:W-:Y:S09]  /*69a0*/  UIADD3.X UR5, UPT, UPT, URZ, UR7, URZ, UP0, !UPT ;  /* 0x00000007ff057290 */ /* 0x000ff200087fe4ff */
[----:B------:R3:W-:Y:S01]  /*69b0*/  UTMASTG.3D [UR48], [UR4] ;  /* 0x00000030040073b5 */ /* 0x0007e20008010000 */
[----:B------:R0:W-:Y:S01]  /*69c0*/  UTMACMDFLUSH ;  /* 0x00000000000079b7 */ /* 0x0001e20000000000 */
[----:B---3--:R-:W-:Y:S04]  /*69d0*/  DEPBAR.LE SB0, 0x1 ;  /* 0x000080400000791a */ /* 0x008fe80000000000 */
.L_x_106:
[----:B------:R-:W-:Y:S05]  /*69e0*/  BSYNC.RECONVERGENT B0 ;  /* 0x0000000000007941 */ /* 0x000fea0003800200 */
.L_x_105:
[----:B------:R-:W-:Y:S01]  /*69f0*/  BAR.SYNC.DEFER_BLOCKING 0x1, 0x80 ;  /* 0x0042000000007b1d */ /* 0x000fe20000010000 */
[----:B------:R-:W-:Y:S01]  /*6a00*/  ISETP.NE.AND P1, PT, R98, RZ, PT ;  /* 0x000000ff6200720c */ /* 0x000fe20003f25270 */
[----:B------:R-:W-:Y:S01]  /*6a10*/  UISETP.NE.AND UP0, UPT, UR52, URZ, UPT ;  /* 0x000000ff3400728c */ /* 0x000fe2000bf05270 */
[----:B------:R-:W-:Y:S11]  /*6a20*/  LEA R3, R46, UR44, 0x3 ;  /* 0x0000002c2e037c11 */ /* 0x000ff6000f8e18ff */
[----:B------:R-:W-:Y:S01]  /*6a30*/  @P1 SHF.L.U32 R2, R90, 0x1f, RZ ;  /* 0x0000001f5a021819 */ /* 0x000fe200000006ff */
[----:B------:R-:W-:Y:S06]  /*6a40*/  BRA.U !UP0, `(.L_x_107) ;  /* 0x0000000108247547 */ /* 0x000fec000b800000 */
[----:B------:R-:W-:Y:S01]  /*6a50*/  IMAD.U32 R5, RZ, RZ, UR46 ;  /* 0x0000002eff057e24 */ /* 0x000fe2000f8e00ff */
[----:B------:R-:W-:Y:S01]  /*6a60*/  MOV R0, UR47 ;  /* 0x0000002f00007c02 */ /* 0x000fe20008000f00 */
[----:B------:R-:W-:Y:S03]  /*6a70*/  UIADD3 UR4, UPT, UPT, UR46, 0x1, URZ ;  /* 0x000000012e047890 */ /* 0x000fe6000fffe0ff */
[----:B------:R-:W-:Y:S01]  /*6a80*/  @P1 LEA R5, R5, UR44, 0x3 ;  /* 0x0000002c05051c11 */ /* 0x000fe2000f8e18ff */
[----:B------:R-:W-:Y:S04]  /*6a90*/  UISETP.NE.AND UP0, UPT, UR4, 0x4, UPT ;  /* 0x000000040400788c */ /* 0x000fe8000bf05270 */
[----:B------:R-:W-:Y:S01]  /*6aa0*/  @P1 VIADD R5, R5, 0x60 ;  /* 0x0000006005051836 */ /* 0x000fe20000000000 */
[----:B------:R-:W-:Y:S04]  /*6ab0*/  USEL UR46, UR4, URZ, UP0 ;  /* 0x000000ff042e7287 */ /* 0x000fe80008000000 */
[----:B------:R-:W-:Y:S04]  /*6ac0*/  @P1 PRMT R0, R0, 0x654, R5 ;  /* 0x0000065400001816 */ /* 0x000fe80000000005 */
[----:B------:R3:W-:Y:S04]  /*6ad0*/  @P1 SYNCS.ARRIVE.TRANS64.RED.A1T0 RZ, [R0+URZ], RZ ;  /* 0x000000ff00ff19a7 */ /* 0x0007e800081004ff */
.L_x_107:
[----:B------:R-:W4:Y:S01]  /*6ae0*/  @P1 SYNCS.PHASECHK.TRANS64.TRYWAIT P0, [R3+URZ+0x40], R2 ;  /* 0x00004002030015a7 */ /* 0x000f2200080011ff */
[----:B------:R-:W-:Y:S01]  /*6af0*/  BSSY B1, `(.L_x_108) ;  /* 0x0000016000017945 */ /* 0x000fe20003800000 */
[----:B----4-:R-:W-:Y:S03]  /*6b00*/  @P1 SEL R47, RZ, 0x1, !P0 ;  /* 0x00000001ff2f1807 */ /* 0x010fe60004000000 */
[----:B------:R-:W-:Y:S05]  /*6b10*/  @!P1 BRA `(.L_x_109) ;  /* 0x00000000004c9947 */ /* 0x000fea0003800000 */
[----:B------:R-:W-:Y:S01]  /*6b20*/  ISETP.NE.AND P0, PT, R47, RZ, PT ;  /* 0x000000ff2f00720c */ /* 0x000fe20003f05270 */
[----:B------:R-:W-:Y:S01]  /*6b30*/  BSSY B0, `(.L_x_110) ;  /* 0x000000b000007945 */ /* 0x000fe20003800000 */
[----:B------:R-:W-:Y:S11]  /*6b40*/  ISETP.NE.AND P1, PT, R60, RZ, PT ;  /* 0x000000ff3c00720c */ /* 0x000ff60003f25270 */
[----:B------:R-:W-:Y:S02]  /*6b50*/  @!UPT UIADD3 URZ, UPT, UPT, URZ, URZ, URZ ;  /* 0x000000fffffff290 */ /* 0x000fe4000fffe0ff */
[C---:B------:R-:W-:Y:S01]  /*6b60*/  @P1 IMAD R6, R46.reuse, 0x2000, R93 ;  /* 0x000020002e061824 */ /* 0x040fe200078e025d */
[C---:B------:R-:W-:Y:S01]  /*6b70*/  @P1 LEA R4, R46.reuse, R91, 0xd ;  /* 0x0000005b2e041211 */ /* 0x040fe200078e68ff */
[C---:B------:R-:W-:Y:S02]  /*6b80*/  @P1 IMAD R5, R46.reuse, 0x2000, R92 ;  /* 0x000020002e051824 */ /* 0x040fe400078e025c */
[----:B------:R-:W-:Y:S01]  /*6b90*/  @P1 IMAD R2, R46, 0x2000, R87 ;  /* 0x000020002e021824 */ /* 0x000fe200078e0257 */
[----:B------:R-:W-:Y:S06]  /*6ba0*/  @P0 BRA `(.L_x_111) ;  /* 0x00000000000c0947 */ /* 0x000fec0003800000 */
[----:B---3--:R-:W-:Y:S04]  /*6bb0*/  SHF.L.U32 R0, R90, 0x1f, RZ ;  /* 0x0000001f5a007819 */ /* 0x008fe800000006ff */
[----:B------:R-:W3:Y:S02]  /*6bc0*/  SYNCS.PHASECHK.TRANS64.TRYWAIT P0, [R3+URZ+0x40], R0 ;  /* 0x00004000030075a7 */ /* 0x000ee400080011ff */
[----:B---3--:R-:W-:Y:S05]  /*6bd0*/  @!P0 BRA `(.L_x_112) ;  /* 0x0000003000788947 */ /* 0x008fea0003800000 */
.L_x_111:
[----:B------:R-:W-:Y:S05]  /*6be0*/  BSYNC B0 ;  /* 0x0000000000007941 */ /* 0x000fea0003800000 */
.L_x_110:
[----:B------:R-:W-:Y:S02]  /*6bf0*/  ISETP.NE.AND P0, PT, R60, RZ, PT ;  /* 0x000000ff3c00720c */ /* 0x000fe40003f05270 */
[----:B------:R-:W-:Y:S11]  /*6c00*/  IADD3 R46, PT, PT, R46, 0x1, RZ ;  /* 0x000000012e2e7810 */ /* 0x000ff60007ffe0ff */
[----:B------:R4:W1:Y:S04]  /*6c10*/  @P0 LDS.128 R48, [R6] ;  /* 0x0000000006300984 */ /* 0x0008680000000c00 */
[----:B------:R4:W1:Y:S04]  /*6c20*/  @P0 LDS.128 R56, [R5+0x10] ;  /* 0x0000100005380984 */ /* 0x0008680000000c00 */
[----:B------:R4:W1:Y:S04]  /*6c30*/  @P0 LDS.128 R64, [R4+0x20] ;  /* 0x0000200004400984 */ /* 0x0008680000000c00 */
[----:B------:R4:W1:Y:S02]  /*6c40*/  @P0 LDS.128 R72, [R2+0x30] ;  /* 0x0000300002480984 */ /* 0x0008640000000c00 */
.L_x_109:
[----:B------:R-:W-:Y:S05]  /*6c50*/  BSYNC B1 ;  /* 0x0000000000017941 */ /* 0x000fea0003800000 */
.L_x_108:
[----:B---3--:R-:W-:Y:S05]  /*6c60*/  VIADD R0, R39, 0x20 ;  /* 0x0000002027007836 */ /* 0x008fea0000000000 */
[----:B------:R-:W-:Y:S04]  /*6c70*/  SHF.R.U32.HI R0, RZ, 0x15, R0 ;  /* 0x00000015ff007819 */ /* 0x000fe80000011600 */
[----:B------:R-:W-:Y:S11]  /*6c80*/  LOP3.LUT P0, RZ, R0, 0x3, R81, 0x48, !PT ;  /* 0x0000000300ff7812 */ /* 0x000ff60007804851 */
[----:B------:R-:W-:Y:S02]  /*6c90*/  @!UPT UIADD3 URZ, UPT, UPT, URZ, URZ, URZ ;  /* 0x000000fffffff290 */ /* 0x000fe4000fffe0ff */
[----:B------:R-:W-:Y:S05]  /*6ca0*/  @!P0 BRA `(.L_x_113) ;  /* 0x0000000000408947 */ /* 0x000fea0003800000 */
[----:B------:R-:W3:Y:S01]  /*6cb0*/  LDCU.64 UR8, c[0x4][0x70] ;  /* 0x01000e00ff0877ac */ /* 0x000ee20008000a00 */
[----:B------:R-:W-:Y:S01]  /*6cc0*/  MOV R3, 0x0 ;  /* 0x0000000000037802 */ /* 0x000fe20000000f00 */
[----:B------:R-:W-:Y:S02]  /*6cd0*/  HFMA2 R12, -RZ, RZ, 0, 5.9604644775390625e-08 ;  /* 0x00000001ff0c7431 */ /* 0x000fe400000001ff */
[----:B------:R-:W-:Y:S02]  /*6ce0*/  IMAD.MOV.U32 R8, RZ, RZ, 0x192 ;  /* 0x00000192ff087424 */ /* 0x000fe400078e00ff */
[----:B------:R-:W-:Y:S01]  /*6cf0*/  IMAD.MOV.U32 R13, RZ, RZ, RZ ;  /* 0x000000ffff0d7224 */ /* 0x000fe200078e00ff */
[----:B------:R-:W5:Y:S01]  /*6d00*/  LDCU.64 UR6, c[0x4][0x78] ;  /* 0x01000f00ff0677ac */ /* 0x000f620008000a00 */
[----:B----4-:R-:W4:Y:S01]  /*6d10*/  LDC.64 R2, c[0x4][R3] ;  /* 0x0100000003027b82 */ /* 0x010f220000000a00 */
[----:B------:R-:W2:Y:S01]  /*6d20*/  LDCU.64 UR4, c[0x4][0x10] ;  /* 0x01000200ff0477ac */ /* 0x000ea20008000a00 */
[----:B---3--:R-:W-:Y:S01]  /*6d30*/  MOV R5, UR9 ;  /* 0x0000000900057c02 */ /* 0x008fe20008000f00 */
[----:B------:R-:W-:Y:S01]  /*6d40*/  IMAD.U32 R4, RZ, RZ, UR8 ;  /* 0x00000008ff047e24 */ /* 0x000fe2000f8e00ff */
[----:B-----5:R-:W-:Y:S01]  /*6d50*/  MOV R7, UR7 ;  /* 0x0000000700077c02 */ /* 0x020fe20008000f00 */
[----:B------:R-:W-:Y:S01]  /*6d60*/  IMAD.U32 R6, RZ, RZ, UR6 ;  /* 0x00000006ff067e24 */ /* 0x000fe2000f8e00ff */
[----:B--2---:R-:W-:Y:S01]  /*6d70*/  MOV R11, UR5 ;  /* 0x00000005000b7c02 */ /* 0x004fe20008000f00 */
[----:B------:R-:W-:Y:S02]  /*6d80*/  IMAD.U32 R10, RZ, RZ, UR4 ;  /* 0x00000004ff0a7e24 */ /* 0x000fe4000f8e00ff */
[----:B------:R-:W-:Y:S07]  /*6d90*/  LEPC R20, `(.L_x_113) ;  /* 0x000000001014794e */ /* 0x000fee0000000000 */
[----:B-1--4-:R-:W-:Y:S05]  /*6da0*/  CALL.ABS.NOINC R2 ;  /* 0x0000000002007343 */ /* 0x012fea0003c00000 */
.L_x_113:
[C---:B-1----:R-:W-:Y:S01]  /*6db0*/  SHF.L.U32 R40, R48.reuse, 0x10, RZ ;  /* 0x0000001030287819 */ /* 0x042fe200000006ff */
[----:B------:R-:W-:Y:S05]  /*6dc0*/  WARPSYNC.ALL ;  /* 0x0000000000007948 */ /* 0x000fea0003800000 */
[----:B------:R-:W-:Y:S01]  /*6dd0*/  R2UR UR4, R39 ;  /* 0x00000000270472ca */ /* 0x000fe200000e0000 */
[----:B------:R-:W-:Y:S01]  /*6de0*/  BSSY.RECONVERGENT B0, `(.L_x_114) ;  /* 0x0000090000007945 */ /* 0x000fe20003800200 */
[----:B------:R-:W-:Y:S02]  /*6df0*/  LOP3.LUT R43, R48, 0xffff0000, RZ, 0xc0, !PT ;  /* 0xffff0000302b7812 */ /* 0x000fe400078ec0ff */
[----:B------:R-:W-:Y:S02]  /*6e00*/  LOP3.LUT R42, R49, 0xffff0000, RZ, 0xc0, !PT ;  /* 0xffff0000312a7812 */ /* 0x000fe400078ec0ff */
[----:B------:R-:W-:Y:S02]  /*6e10*/  SHF.L.U32 R45, R51, 0x10, RZ ;  /* 0x00000010332d7819 */ /* 0x000fe400000006ff */
[----:B------:R-:W-:Y:S02]  /*6e20*/  ISETP.NE.AND P6, PT, R98, RZ, PT ;  /* 0x000000ff6200720c */ /* 0x000fe40003fc5270 */
[----:B------:R-:W-:Y:S02]  /*6e30*/  MOV R52, UR46 ;  /* 0x0000002e00347c02 */ /* 0x000fe40008000f00 */
[----:B------:R-:W-:Y:S01]  /*6e40*/  MOV R61, UR47 ;  /* 0x0000002f003d7c02 */ /* 0x000fe20008000f00 */
[----:B----4-:R-:W1:Y:S01]  /*6e50*/  LDTM.x32 R4, tmem[UR4+0x20] ;  /* 0x00002004000479ee */ /* 0x010e6200082c0000 */
[----:B------:R-:W-:Y:S02]  /*6e60*/  LOP3.LUT R44, R75, 0xffff0000, RZ, 0xc0, !PT ;  /* 0xffff00004b2c7812 */ /* 0x000fe400078ec0ff */
[----:B------:R-:W-:Y:S02]  /*6e70*/  ISETP.NE.AND P0, PT, R95, RZ, PT ;  /* 0x000000ff5f00720c */ /* 0x000fe40003f05270 */
[----:B------:R-:W-:Y:S03]  /*6e80*/  LEA R62, R46, UR44, 0x3 ;  /* 0x0000002c2e3e7c11 */ /* 0x000fe6000f8e18ff */
[----:B------:R-:W-:Y:S02]  /*6e90*/  @P6 LEA R52, R52, UR44, 0x3 ;  /* 0x0000002c34346c11 */ /* 0x000fe4000f8e18ff */
[----:B------:R-:W-:Y:S02]  /*6ea0*/  @P6 SHF.L.U32 R63, R90, 0x1f, RZ ;  /* 0x0000001f5a3f6819 */ /* 0x000fe400000006ff */
[----:B------:R-:W-:Y:S04]  /*6eb0*/  @P6 IADD3 R52, PT, PT, R52, 0x60, RZ ;  /* 0x0000006034346810 */ /* 0x000fe80007ffe0ff */
[----:B------:R-:W-:Y:S01]  /*6ec0*/  @P6 PRMT R61, R61, 0x654, R52 ;  /* 0x000006543d3d6816 */ /* 0x000fe20000000034 */
[C---:B-1----:R-:W-:Y:S01]  /*6ed0*/  FMUL R0, R38.reuse, R4 ;  /* 0x0000000426007220 */ /* 0x042fe20000400000 */
[C---:B------:R-:W-:Y:S01]  /*6ee0*/  FMUL R2, R38.reuse, R5 ;  /* 0x0000000526027220 */ /* 0x040fe20000400000 */
[C---:B------:R-:W-:Y:S01]  /*6ef0*/  FMUL R3, R38.reuse, R6 ;  /* 0x0000000626037220 */ /* 0x040fe20000400000 */
[----:B------:R-:W-:Y:S01]  /*6f00*/  FMUL R7, R38, R7 ;  /* 0x0000000726077220 */ /* 0x000fe20000400000 */
[----:B------:R-:W-:Y:S01]  /*6f10*/  FFMA R0, R41, R40, R0 ;  /* 0x0000002829007223 */ /* 0x000fe20000000000 */
[----:B------:R-:W-:Y:S01]  /*6f20*/  SHF.L.U32 R40, R49, 0x10, RZ ;  /* 0x0000001031287819 */ /* 0x000fe200000006ff */
[C---:B------:R-:W-:Y:S01]  /*6f30*/  FFMA R2, R41.reuse, R43, R2 ;  /* 0x0000002b29027223 */ /* 0x040fe20000000002 */
[----:B------:R-:W-:Y:S01]  /*6f40*/  SHF.L.U32 R43, R50, 0x10, RZ ;  /* 0x00000010322b7819 */ /* 0x000fe200000006ff */
[C---:B------:R-:W-:Y:S01]  /*6f50*/  FMUL R4, R38.reuse, R8 ;  /* 0x0000000826047220 */ /* 0x040fe20000400000 */
[----:B------:R-:W-:Y:S01]  /*6f60*/  FMUL R5, R38, R9 ;  /* 0x0000000926057220 */ /* 0x000fe20000400000 */
[C---:B------:R-:W-:Y:S01]  /*6f70*/  FFMA R3, R41.reuse, R40, R3 ;  /* 0x0000002829037223 */ /* 0x040fe20000000003 */
[----:B------:R-:W-:Y:S01]  /*6f80*/  LOP3.LUT R40, R50, 0xffff0000, RZ, 0xc0, !PT ;  /* 0xffff000032287812 */ /* 0x000fe200078ec0ff */
[----:B------:R-:W-:Y:S01]  /*6f90*/  FFMA R7, R41, R42, R7 ;  /* 0x0000002a29077223 */ /* 0x000fe20000000007 */
[----:B------:R-:W-:Y:S01]  /*6fa0*/  LOP3.LUT R42, R51, 0xffff0000, RZ, 0xc0, !PT ;  /* 0xffff0000332a7812 */ /* 0x000fe200078ec0ff */
[----:B------:R-:W-:Y:S01]  /*6fb0*/  FMUL R6, R38, R10 ;  /* 0x0000000a26067220 */ /* 0x000fe20000400000 */
[----:B------:R-:W-:Y:S01]  /*6fc0*/  F2FP.BF16.F32.PACK_AB R52, R2, R0 ;  /* 0x000000000234723e */ /* 0x000fe200000010ff */
[----:B------:R-:W-:Y:S01]  /*6fd0*/  FMUL R11, R38, R11 ;  /* 0x0000000b260b7220 */ /* 0x000fe20000400000 */
[----:B------:R-:W-:Y:S01]  /*6fe0*/  F2FP.BF16.F32.PACK_AB R53, R7, R3 ;  /* 0x000000030735723e */ /* 0x000fe200000010ff */
        /* <DEDUP_REMOVED lines=20> */
[C---:B------:R-:W-:Y:S01]  /*7130*/  FMUL R12, R38.reuse, R16 ;  /* 0x00000010260c7220 */ /* 0x040fe20000400000 */
        /* <DEDUP_REMOVED lines=13> */
[----:B------:R1:W-:Y:S01]  /*7210*/  STS.128 [R93+0x2000], R52 ;  /* 0x002000345d007388 */ /* 0x0003e20000000c00 */
[----:B------:R-:W-:Y:S01]  /*7220*/  F2FP.BF16.F32.PACK_AB R70, R13, R12 ;  /* 0x0000000c0d46723e */ /* 0x000fe200000010ff */
[----:B------:R-:W-:Y:S01]  /*7230*/  FFMA R19, R41, R40, R19 ;  /* 0x0000002829137223 */ /* 0x000fe20000000013 */
[----:B------:R-:W-:Y:S01]  /*7240*/  LOP3.LUT R40, R64, 0xffff0000, RZ, 0xc0, !PT ;  /* 0xffff000040287812 */ /* 0x000fe200078ec0ff */
[C---:B------:R-:W-:Y:S01]  /*7250*/  FMUL R16, R38.reuse, R20 ;  /* 0x0000001426107220 */ /* 0x040fe20000400000 */
[C---:B------:R-:W-:Y:S01]  /*7260*/  FMUL R17, R38.reuse, R21 ;  /* 0x0000001526117220 */ /* 0x040fe20000400000 */
[C---:B------:R-:W-:Y:S01]  /*7270*/  FMUL R18, R38.reuse, R22 ;  /* 0x0000001626127220 */ /* 0x040fe20000400000 */
[----:B------:R-:W-:Y:S01]  /*7280*/  F2FP.BF16.F32.PACK_AB R71, R19, R14 ;  /* 0x0000000e1347723e */ /* 0x000fe200000010ff */
[----:B------:R-:W-:Y:S01]  /*7290*/  FMUL R23, R38, R23 ;  /* 0x0000001726177220 */ /* 0x000fe20000400000 */
[----:B------:R-:W-:Y:S01]  /*72a0*/  FFMA R16, R41, R43, R16 ;  /* 0x0000002b29107223 */ /* 0x000fe20000000010 */
[----:B------:R-:W-:Y:S01]  /*72b0*/  SHF.L.U32 R43, R67, 0x10, RZ ;  /* 0x00000010432b7819 */ /* 0x000fe200000006ff */
[C---:B------:R-:W-:Y:S01]  /*72c0*/  FFMA R17, R41.reuse, R40, R17 ;  /* 0x0000002829117223 */ /* 0x040fe20000000011 */
[----:B------:R1:W-:Y:S01]  /*72d0*/  STS.128 [R92+0x2010], R68 ;  /* 0x002010445c007388 */ /* 0x0003e20000000c00 */
        /* <DEDUP_REMOVED lines=8> */
[C---:B------:R-:W-:Y:S01]  /*7360*/  FMUL R22, R38.reuse, R26 ;  /* 0x0000001a26167220 */ /* 0x040fe20000400000 */
[----:B------:R-:W-:Y:S01]  /*7370*/  FFMA R20, R41, R40, R20 ;  /* 0x0000002829147223 */ /* 0x000fe20000000014 */
[----:B------:R-:W-:Y:S01]  /*7380*/  LOP3.LUT R40, R67, 0xffff0000, RZ, 0xc0, !PT ;  /* 0xffff000043287812 */ /* 0x000fe200078ec0ff */
[C---:B------:R-:W-:Y:S01]  /*7390*/  FFMA R21, R41.reuse, R42, R21 ;  /* 0x0000002a29157223 */ /* 0x040fe20000000015 */
[C---:B------:R-:W-:Y:S01]  /*73a0*/  FFMA R22, R41.reuse, R43, R22 ;  /* 0x0000002b29167223 */ /* 0x040fe20000000016 */
[----:B------:R-:W-:Y:S01]  /*73b0*/  FMUL R27, R38, R27 ;  /* 0x0000001b261b7220 */ /* 0x000fe20000400000 */
[----:B------:R-:W-:Y:S01]  /*73c0*/  SHF.L.U32 R43, R72, 0x10, RZ ;  /* 0x00000010482b7819 */ /* 0x000fe200000006ff */
[----:B------:R-:W-:Y:S01]  /*73d0*/  FMUL R24, R38, R28 ;  /* 0x0000001c26187220 */ /* 0x000fe20000400000 */
[----:B------:R-:W-:Y:S01]  /*73e0*/  LOP3.LUT R42, R72, 0xffff0000, RZ, 0xc0, !PT ;  /* 0xffff0000482a7812 */ /* 0x000fe200078ec0ff */
[C---:B------:R-:W-:Y:S01]  /*73f0*/  FMUL R25, R38.reuse, R29 ;  /* 0x0000001d26197220 */ /* 0x040fe20000400000 */
[C---:B------:R-:W-:Y:S01]  /*7400*/  FMUL R26, R38.reuse, R30 ;  /* 0x0000001e261a7220 */ /* 0x040fe20000400000 */
[C---:B------:R-:W-:Y:S01]  /*7410*/  FFMA R27, R41.reuse, R40, R27 ;  /* 0x00000028291b7223 */ /* 0x040fe2000000001b */
[----:B------:R-:W-:Y:S01]  /*7420*/  FFMA R24, R41, R43, R24 ;  /* 0x0000002b29187223 */ /* 0x000fe20000000018 */
[----:B------:R-:W-:Y:S01]  /*7430*/  LOP3.LUT R40, R73, 0xffff0000, RZ, 0xc0, !PT ;  /* 0xffff000049287812 */ /* 0x000fe200078ec0ff */
[C---:B------:R-:W-:Y:S01]  /*7440*/  FFMA R25, R41.reuse, R42, R25 ;  /* 0x0000002a29197223 */ /* 0x040fe20000000019 */
[----:B------:R-:W-:Y:S01]  /*7450*/  FMUL R31, R38, R31 ;  /* 0x0000001f261f7220 */ /* 0x000fe20000400000 */
[----:B------:R-:W-:Y:S01]  /*7460*/  SHF.L.U32 R43, R74, 0x10, RZ ;  /* 0x000000104a2b7819 */ /* 0x000fe200000006ff */
[----:B------:R-:W-:Y:S01]  /*7470*/  FFMA R26, R41, R45, R26 ;  /* 0x0000002d291a7223 */ /* 0x000fe2000000001a */
        /* <DEDUP_REMOVED lines=29> */
[----:B------:R-:W-:Y:S02]  /*7650*/  UIADD3 UR9, UPT, UPT, UR49, 0x20, URZ ;  /* 0x0000002031097890 */ /* 0x000fe4000fffe0ff */
[----:B------:R-:W-:Y:S01]  /*7660*/  UIADD3 UR8, UPT, UPT, UR44, 0x2200, URZ ;  /* 0x000022002c087890 */ /* 0x000fe2000fffe0ff */
[----:B------:R-:W-:Y:S01]  /*7670*/  UMOV UR10, UR50 ;  /* 0x00000032000a7c82 */ /* 0x000fe20008000000 */
[----:B------:R-:W-:Y:S01]  /*7680*/  UMOV UR11, UR36 ;  /* 0x00000024000b7c82 */ /* 0x000fe20008000000 */
[----:B---3--:R-:W-:Y:S04]  /*7690*/  UIADD3 UR4, UP0, UPT, UR6, 0x680, URZ ;  /* 0x0000068006047890 */ /* 0x008fe8000ff1e0ff */
[----:B------:R-:W-:Y:S09]  /*76a0*/  UIADD3.X UR5, UPT, UPT, URZ, UR7, URZ, UP0, !UPT ;  /* 0x00000007ff057290 */ /* 0x000ff200087fe4ff */
[----:B------:R3:W-:Y:S01]  /*76b0*/  UTMASTG.3D [UR8], [UR4] ;  /* 0x00000008040073b5 */ /* 0x0007e20008010000 */
[----:B------:R0:W-:Y:S01]  /*76c0*/  UTMACMDFLUSH ;  /* 0x00000000000079b7 */ /* 0x0001e20000000000 */
[----:B---3--:R-:W-:Y:S04]  /*76d0*/  DEPBAR.LE SB0, 0x1 ;  /* 0x000080400000791a */ /* 0x008fe80000000000 */
.L_x_115:
[----:B------:R-:W-:Y:S05]  /*76e0*/  BSYNC.RECONVERGENT B0 ;  /* 0x0000000000007941 */ /* 0x000fea0003800200 */
.L_x_114:
[----:B------:R-:W-:Y:S01]  /*76f0*/  BAR.SYNC.DEFER_BLOCKING 0x1, 0x80 ;  /* 0x0042000000007b1d */ /* 0x000fe20000010000 */
[----:B------:R-:W-:Y:S04]  /*7700*/  UIADD3 UR4, UPT, UPT, UR46, 0x1, URZ ;  /* 0x000000012e047890 */ /* 0x000fe8000fffe0ff */
[----:B------:R-:W-:Y:S04]  /*7710*/  UISETP.NE.AND UP0, UPT, UR4, 0x4, UPT ;  /* 0x000000040400788c */ /* 0x000fe8000bf05270 */
[----:B------:R-:W-:Y:S01]  /*7720*/  USEL UR45, UR4, URZ, UP0 ;  /* 0x000000ff042d7287 */ /* 0x000fe20008000000 */
[----:B------:R3:W-:Y:S01]  /*7730*/  @P6 SYNCS.ARRIVE.TRANS64.RED.A1T0 RZ, [R61+URZ], RZ ;  /* 0x000000ff3dff69a7 */ /* 0x0007e200081004ff */
[----:B------:R-:W-:Y:S01]  /*7740*/  BSSY B1, `(.L_x_116) ;  /* 0x0000017000017945 */ /* 0x000fe20003800000 */
[----:B------:R-:W4:Y:S02]  /*7750*/  @P6 SYNCS.PHASECHK.TRANS64.TRYWAIT P0, [R62+URZ+0x40], R63 ;  /* 0x0000403f3e0065a7 */ /* 0x000f2400080011ff */
[----:B----4-:R-:W-:Y:S01]  /*7760*/  @P6 SEL R47, RZ, 0x1, !P0 ;  /* 0x00000001ff2f6807 */ /* 0x010fe20004000000 */
[----:B---3--:R-:W-:Y:S06]  /*7770*/  @!P6 BRA `(.L_x_117) ;  /* 0x00000000004ce947 */ /* 0x008fec0003800000 */
        /* <DEDUP_REMOVED lines=9> */
[----:B------:R-:W-:Y:S04]  /*7810*/  SHF.L.U32 R5, R90, 0x1f, RZ ;  /* 0x0000001f5a057819 */ /* 0x000fe800000006ff */
[----:B------:R-:W3:Y:S02]  /*7820*/  SYNCS.PHASECHK.TRANS64.TRYWAIT P0, [R62+URZ+0x40], R5 ;  /* 0x000040053e0075a7 */ /* 0x000ee400080011ff */
[----:B---3--:R-:W-:Y:S05]  /*7830*/  @!P0 BRA `(.L_x_120) ;  /* 0x0000002400748947 */ /* 0x008fea0003800000 */
.L_x_119:
[----:B------:R-:W-:Y:S05]  /*7840*/  BSYNC B0 ;  /* 0x0000000000007941 */ /* 0x000fea0003800000 */
.L_x_118:
[----:B------:R-:W-:Y:S02]  /*7850*/  ISETP.NE.AND P0, PT, R60, RZ, PT ;  /* 0x000000ff3c00720c */ /* 0x000fe40003f05270 */
[----:B------:R-:W-:Y:S11]  /*7860*/  IADD3 R46, PT, PT, R46, 0x1, RZ ;  /* 0x000000012e2e7810 */ /* 0x000ff60007ffe0ff */
[----:B------:R4:W1:Y:S04]  /*7870*/  @P0 LDS.128 R48, [R4] ;  /* 0x0000000004300984 */ /* 0x0008680000000c00 */
[----:B------:R4:W1:Y:S04]  /*7880*/  @P0 LDS.128 R56, [R3+0x10] ;  /* 0x0000100003380984 */ /* 0x0008680000000c00 */
[----:B------:R4:W1:Y:S04]  /*7890*/  @P0 LDS.128 R64, [R2+0x20] ;  /* 0x0000200002400984 */ /* 0x0008680000000c00 */
[----:B------:R4:W1:Y:S02]  /*78a0*/  @P0 LDS.128 R72, [R0+0x30] ;  /* 0x0000300000480984 */ /* 0x0008640000000c00 */
.L_x_117:
[----:B------:R-:W-:Y:S05]  /*78b0*/  BSYNC B1 ;  /* 0x0000000000017941 */ /* 0x000fea0003800000 */
.L_x_116:
[----:B----4-:R-:W-:Y:S05]  /*78c0*/  VIADD R0, R39, 0x40 ;  /* 0x0000004027007836 */ /* 0x010fea0000000000 */
        /* <DEDUP_REMOVED lines=9> */
[----:B------:R-:W4:Y:S01]  /*7960*/  LDCU.64 UR6, c[0x4][0x78] ;  /* 0x01000f00ff0677ac */ /* 0x000f220008000a00 */
[----:B------:R-:W1:Y:S01]  /*7970*/  LDC.64 R2, c[0x4][R3] ;  /* 0x0100000003027b82 */ /* 0x000e620000000a00 */
[----:B------:R-:W5:Y:S01]  /*7980*/  LDCU.64 UR4, c[0x4][0x10] ;  /* 0x01000200ff0477ac */ /* 0x000f620008000a00 */
[----:B---3--:R-:W-:Y:S01]  /*7990*/  MOV R5, UR9 ;  /* 0x0000000900057c02 */ /* 0x008fe20008000f00 */
[----:B------:R-:W-:Y:S01]  /*79a0*/  IMAD.U32 R4, RZ, RZ, UR8 ;  /* 0x00000008ff047e24 */ /* 0x000fe2000f8e00ff */
[----:B----4-:R-:W-:Y:S01]  /*79b0*/  MOV R7, UR7 ;  /* 0x0000000700077c02 */ /* 0x010fe20008000f00 */
[----:B------:R-:W-:Y:S01]  /*79c0*/  IMAD.U32 R6, RZ, RZ, UR6 ;  /* 0x00000006ff067e24 */ /* 0x000fe2000f8e00ff */
[----:B-----5:R-:W-:Y:S01]  /*79d0*/  MOV R11, UR5 ;  /* 0x00000005000b7c02 */ /* 0x020fe20008000f00 */
[----:B------:R-:W-:Y:S02]  /*79e0*/  IMAD.U32 R10, RZ, RZ, UR4 ;  /* 0x00000004ff0a7e24 */ /* 0x000fe4000f8e00ff */
[----:B------:R-:W-:Y:S07]  /*79f0*/  LEPC R20, `(.L_x_121) ;  /* 0x000000001014794e */ /* 0x000fee0000000000 */
[----:B-12---:R-:W-:Y:S05]  /*7a00*/  CALL.ABS.NOINC R2 ;  /* 0x0000000002007343 */ /* 0x006fea0003c00000 */
.L_x_121:
        /* <DEDUP_REMOVED lines=10> */
[----:B---3--:R-:W1:Y:S01]  /*7ab0*/  LDTM.x32 R4, tmem[UR4+0x40] ;  /* 0x00004004000479ee */ /* 0x008e6200082c0000 */
        /* <DEDUP_REMOVED lines=136> */
.L_x_123:
[----:B------:R-:W-:Y:S05]  /*8340*/  BSYNC.RECONVERGENT B0 ;  /* 0x0000000000007941 */ /* 0x000fea0003800200 */
.L_x_122:
        /* <DEDUP_REMOVED lines=21> */
.L_x_127:
[----:B------:R-:W-:Y:S05]  /*84a0*/  BSYNC B0 ;  /* 0x0000000000007941 */ /* 0x000fea0003800000 */
.L_x_126:
[----:B------:R-:W-:Y:S11]  /*84b0*/  ISETP.NE.AND P0, PT, R60, RZ, PT ;  /* 0x000000ff3c00720c */ /* 0x000ff60003f05270 */
[----:B------:R-:W-:Y:S02]  /*84c0*/  @!UPT UIADD3 URZ, UPT, UPT, URZ, URZ, URZ ;  /* 0x000000fffffff290 */ /* 0x000fe4000fffe0ff */
[----:B------:R4:W1:Y:S04]  /*84d0*/  @P0 LDS.128 R48, [R3] ;  /* 0x0000000003300984 */ /* 0x0008680000000c00 */
[----:B------:R4:W1:Y:S04]  /*84e0*/  @P0 LDS.128 R56, [R2+0x10] ;  /* 0x0000100002380984 */ /* 0x0008680000000c00 */
[----:B------:R4:W1:Y:S04]  /*84f0*/  @P0 LDS.128 R64, [R0+0x20] ;  /* 0x0000200000400984 */ /* 0x0008680000000c00 */
[----:B------:R4:W1:Y:S02]  /*8500*/  @P0 LDS.128 R72, [R46+0x30] ;  /* 0x000030002e480984 */ /* 0x0008640000000c00 */
.L_x_125:
[----:B------:R-:W-:Y:S05]  /*8510*/  BSYNC B1 ;  /* 0x0000000000017941 */ /* 0x000fea0003800000 */
.L_x_124:
        /* <DEDUP_REMOVED lines=21> */
.L_x_129:
[----:B------:R-:W-:Y:S01]  /*8670*/  ISETP.NE.AND P0, PT, R95, RZ, PT ;  /* 0x000000ff5f00720c */ /* 0x000fe20003f05270 */
[----:B------:R-:W-:Y:S05]  /*8680*/  WARPSYNC.ALL ;  /* 0x0000000000007948 */ /* 0x000fea0003800000 */
[----:B------:R-:W-:Y:S01]  /*8690*/  R2UR UR4, R39 ;  /* 0x00000000270472ca */ /* 0x000fe200000e0000 */
[----:B------:R-:W-:Y:S01]  /*86a0*/  BSSY.RECONVERGENT B0, `(.L_x_130) ;  /* 0x000008d000007945 */ /* 0x000fe20003800200 */
[----:B------:R-:W-:Y:S02]  /*86b0*/  R2UR UR5, R99 ;  /* 0x00000000630572ca */ /* 0x000fe400000e0000 */
[C---:B-1----:R-:W-:Y:S02]  /*86c0*/  SHF.L.U32 R40, R48.reuse, 0x10, RZ ;  /* 0x0000001030287819 */ /* 0x042fe400000006ff */
[----:B------:R-:W-:Y:S02]  /*86d0*/  LOP3.LUT R42, R48, 0xffff0000, RZ, 0xc0, !PT ;  /* 0xffff0000302a7812 */ /* 0x000fe400078ec0ff */
[C---:B------:R-:W-:Y:S02]  /*86e0*/  SHF.L.U32 R43, R49.reuse, 0x10, RZ ;  /* 0x00000010312b7819 */ /* 0x040fe400000006ff */
[----:B------:R-:W-:Y:S02]  /*86f0*/  LOP3.LUT R44, R49, 0xffff0000, RZ, 0xc0, !PT ;  /* 0xffff0000312c7812 */ /* 0x000fe400078ec0ff */
[C---:B------:R-:W-:Y:S01]  /*8700*/  SHF.L.U32 R45, R50.reuse, 0x10, RZ ;  /* 0x00000010322d7819 */ /* 0x040fe200000006ff */
[----:B---3--:R-:W1:Y:S01]  /*8710*/  LDTM.x32 R4, tmem[UR4+0x60] ;  /* 0x00006004000479ee */ /* 0x008e6200082c0000 */
[----:B------:R-:W-:Y:S01]  /*8720*/  LOP3.LUT R46, R50, 0xffff0000, RZ, 0xc0, !PT ;  /* 0xffff0000322e7812 */ /* 0x000fe200078ec0ff */
[----:B------:R-:W-:Y:S01]  /*8730*/  NOP ;  /* 0x0000000000007918 */ /* 0x000fe20000000000 */
[C---:B------:R-:W-:Y:S01]  /*8740*/  SHF.L.U32 R47, R51.reuse, 0x10, RZ ;  /* 0x00000010332f7819 */ /* 0x040fe200000006ff */
[----:B------:R-:W-:Y:S01]  /*8750*/  UIADD3 UR4, UPT, UPT, UR5, 0xd0, URZ ;  /* 0x000000d005047890 */ /* 0x000fe2000fffe0ff */
[----:B------:R-:W-:Y:S02]  /*8760*/  LOP3.LUT R49, R51, 0xffff0000, RZ, 0xc0, !PT ;  /* 0xffff000033317812 */ /* 0x000fe400078ec0ff */
[C---:B------:R-:W-:Y:S01]  /*8770*/  SHF.L.U32 R48, R56.reuse, 0x10, RZ ;  /* 0x0000001038307819 */ /* 0x040fe200000006ff */
[----:B------:R-:W-:Y:S01]  /*8780*/  UPRMT UR4, UR47, 0x654, UR4 ;  /* 0x000006542f047896 */ /* 0x000fe20008000004 */
[----:B------:R-:W-:Y:S02]  /*8790*/  LOP3.LUT R51, R56, 0xffff0000, RZ, 0xc0, !PT ;  /* 0xffff000038337812 */ /* 0x000fe400078ec0ff */
[C---:B------:R-:W-:Y:S02]  /*87a0*/  SHF.L.U32 R50, R57.reuse, 0x10, RZ ;  /* 0x0000001039327819 */ /* 0x040fe400000006ff */
[----:B------:R-:W-:Y:S02]  /*87b0*/  LOP3.LUT R52, R57, 0xffff0000, RZ, 0xc0, !PT ;  /* 0xffff000039347812 */ /* 0x000fe400078ec0ff */
[C---:B------:R-:W-:Y:S02]  /*87c0*/  SHF.L.U32 R53, R58.reuse, 0x10, RZ ;  /* 0x000000103a357819 */ /* 0x040fe400000006ff */
[----:B------:R-:W-:Y:S01]  /*87d0*/  LOP3.LUT R54, R58, 0xffff0000, RZ, 0xc0, !PT ;  /* 0xffff00003a367812 */ /* 0x000fe200078ec0ff */
[----:B-1----:R-:W-:Y:S01]  /*87e0*/  SYNCS.ARRIVE.TRANS64.RED.A1T0 RZ, [UR4], RZ ;  /* 0x000000ffffff79a7 */ /* 0x002fe20008100404 */
[C---:B------:R-:W-:Y:S02]  /*87f0*/  SHF.L.U32 R55, R59.reuse, 0x10, RZ ;  /* 0x000000103b377819 */ /* 0x040fe400000006ff */
[----:B------:R-:W-:Y:S02]  /*8800*/  LOP3.LUT R56, R59, 0xffff0000, RZ, 0xc0, !PT ;  /* 0xffff00003b387812 */ /* 0x000fe400078ec0ff */
[----:B------:R-:W-:Y:S01]  /*8810*/  SHF.L.U32 R57, R64, 0x10, RZ ;  /* 0x0000001040397819 */ /* 0x000fe200000006ff */
[C---:B------:R-:W-:Y:S01]  /*8820*/  FMUL R4, R38.reuse, R4 ;  /* 0x0000000426047220 */ /* 0x040fe20000400000 */
[C---:B------:R-:W-:Y:S01]  /*8830*/  FMUL R5, R38.reuse, R5 ;  /* 0x0000000526057220 */ /* 0x040fe20000400000 */
[----:B------:R-:W-:Y:S01]  /*8840*/  FMUL R6, R38, R6 ;  /* 0x0000000626067220 */ /* 0x000fe20000400000 */
[----:B------:R-:W-:Y:S01]  /*8850*/  LOP3.LUT R58, R64, 0xffff0000, RZ, 0xc0, !PT ;  /* 0xffff0000403a7812 */ /* 0x000fe200078ec0ff */
[C---:B------:R-:W-:Y:S01]  /*8860*/  FFMA R4, R41.reuse, R40, R4 ;  /* 0x0000002829047223 */ /* 0x040fe20000000004 */
[----:B------:R-:W-:Y:S01]  /*8870*/  FFMA R5, R41, R42, R5 ;  /* 0x0000002a29057223 */ /* 0x000fe20000000005 */
[----:B------:R-:W-:Y:S01]  /*8880*/  SHF.L.U32 R59, R65, 0x10, RZ ;  /* 0x00000010413b7819 */ /* 0x000fe200000006ff */
[----:B------:R-:W-:Y:S01]  /*8890*/  FFMA R6, R41, R43, R6 ;  /* 0x0000002b29067223 */ /* 0x000fe20000000006 */
[C---:B------:R-:W-:Y:S01]  /*88a0*/  FMUL R7, R38.reuse, R7 ;  /* 0x0000000726077220 */ /* 0x040fe20000400000 */
[----:B------:R-:W-:Y:S01]  /*88b0*/  LOP3.LUT R60, R65, 0xffff0000, RZ, 0xc0, !PT ;  /* 0xffff0000413c7812 */ /* 0x000fe200078ec0ff */
[C---:B------:R-:W-:Y:S01]  /*88c0*/  FMUL R8, R38.reuse, R8 ;  /* 0x0000000826087220 */ /* 0x040fe20000400000 */
[----:B------:R-:W-:Y:S01]  /*88d0*/  F2FP.BF16.F32.PACK_AB R100, R5, R4 ;  /* 0x000000040564723e */ /* 0x000fe200000010ff */
[C---:B------:R-:W-:Y:S01]  /*88e0*/  FFMA R7, R41.reuse, R44, R7 ;  /* 0x0000002c29077223 */ /* 0x040fe20000000007 */
[----:B------:R-:W-:Y:S01]  /*88f0*/  FMUL R9, R38, R9 ;  /* 0x0000000926097220 */ /* 0x000fe20000400000 */
[----:B------:R-:W-:Y:S01]  /*8900*/  FFMA R8, R41, R45, R8 ;  /* 0x0000002d29087223 */ /* 0x000fe20000000008 */
[----:B------:R-:W-:Y:S01]  /*8910*/  SHF.L.U32 R61, R66, 0x10, RZ ;  /* 0x00000010423d7819 */ /* 0x000fe200000006ff */
[C---:B------:R-:W-:Y:S01]  /*8920*/  FMUL R0, R38.reuse, R10 ;  /* 0x0000000a26007220 */ /* 0x040fe20000400000 */
[----:B------:R-:W-:Y:S01]  /*8930*/  F2FP.BF16.F32.PACK_AB R101, R7, R6 ;  /* 0x000000060765723e */ /* 0x000fe200000010ff */
[C---:B------:R-:W-:Y:S01]  /*8940*/  FFMA R9, R41.reuse, R46, R9 ;  /* 0x0000002e29097223 */ /* 0x040fe20000000009 */
[----:B------:R-:W-:Y:S01]  /*8950*/  FMUL R2, R38, R11 ;  /* 0x0000000b26027220 */ /* 0x000fe20000400000 */
[----:B------:R-:W-:Y:S01]  /*8960*/  FFMA R0, R41, R47, R0 ;  /* 0x0000002f29007223 */ /* 0x000fe20000000000 */
[----:B------:R-:W-:Y:S01]  /*8970*/  LOP3.LUT R62, R66, 0xffff0000, RZ, 0xc0, !PT ;  /* 0xffff0000423e7812 */ /* 0x000fe200078ec0ff */
[C---:B------:R-:W-:Y:S01]  /*8980*/  FMUL R3, R38.reuse, R12 ;  /* 0x0000000c26037220 */ /* 0x040fe20000400000 */
[----:B------:R-:W-:Y:S01]  /*8990*/  F2FP.BF16.F32.PACK_AB R102, R9, R8 ;  /* 0x000000080966723e */ /* 0x000fe200000010ff */
[C---:B------:R-:W-:Y:S01]  /*89a0*/  FFMA R2, R41.reuse, R49, R2 ;  /* 0x0000003129027223 */ /* 0x040fe20000000002 */
[C---:B------:R-:W-:Y:S01]  /*89b0*/  FMUL R10, R38.reuse, R13 ;  /* 0x0000000d260a7220 */ /* 0x040fe20000400000 */
[----:B------:R-:W-:Y:S01]  /*89c0*/  FFMA R3, R41, R48, R3 ;  /* 0x0000003029037223 */ /* 0x000fe20000000003 */
[----:B------:R-:W-:Y:S01]  /*89d0*/  SHF.L.U32 R63, R67, 0x10, RZ ;  /* 0x00000010433f7819 */ /* 0x000fe200000006ff */
[----:B------:R-:W-:Y:S01]  /*89e0*/  FMUL R11, R38, R14 ;  /* 0x0000000e260b7220 */ /* 0x000fe20000400000 */
[----:B------:R-:W-:Y:S01]  /*89f0*/  F2FP.BF16.F32.PACK_AB R103, R2, R0 ;  /* 0x000000000267723e */ /* 0x000fe200000010ff */
[----:B------:R-:W-:Y:S01]  /*8a00*/  FFMA R10, R41, R51, R10 ;  /* 0x00000033290a7223 */ /* 0x000fe2000000000a */
[C---:B------:R-:W-:Y:S01]  /*8a10*/  FMUL R15, R38.reuse, R15 ;  /* 0x0000000f260f7220 */ /* 0x040fe20000400000 */
[C---:B------:R-:W-:Y:S01]  /*8a20*/  FMUL R12, R38.reuse, R16 ;  /* 0x00000010260c7220 */ /* 0x040fe20000400000 */
[----:B------:R-:W-:Y:S01]  /*8a30*/  FMUL R13, R38, R17 ;  /* 0x00000011260d7220 */ /* 0x000fe20000400000 */
[----:B------:R1:W-:Y:S01]  /*8a40*/  STS.128 [R93+0x6000], R100 ;  /* 0x006000645d007388 */ /* 0x0003e20000000c00 */
[----:B------:R-:W-:Y:S01]  /*8a50*/  LOP3.LUT R64, R67, 0xffff0000, RZ, 0xc0, !PT ;  /* 0xffff000043407812 */ /* 0x000fe200078ec0ff */
[C---:B------:R-:W-:Y:S01]  /*8a60*/  FFMA R11, R41.reuse, R50, R11 ;  /* 0x00000032290b7223 */ /* 0x040fe2000000000b */
[----:B------:R-:W-:Y:S01]  /*8a70*/  SHF.L.U32 R65, R72, 0x10, RZ ;  /* 0x0000001048417819 */ /* 0x000fe200000006ff */
[C---:B------:R-:W-:Y:S01]  /*8a80*/  FFMA R15, R41.reuse, R52, R15 ;  /* 0x00000034290f7223 */ /* 0x040fe2000000000f */
[----:B------:R-:W-:Y:S01]  /*8a90*/  F2FP.BF16.F32.PACK_AB R104, R10, R3 ;  /* 0x000000030a68723e */ /* 0x000fe200000010ff */
[C---:B------:R-:W-:Y:S01]  /*8aa0*/  FFMA R12, R41.reuse, R53, R12 ;  /* 0x00000035290c7223 */ /* 0x040fe2000000000c */
[C---:B------:R-:W-:Y:S01]  /*8ab0*/  FFMA R13, R41.reuse, R54, R13 ;  /* 0x00000036290d7223 */ /* 0x040fe2000000000d */
[C---:B------:R-:W-:Y:S01]  /*8ac0*/  FMUL R14, R38.reuse, R18 ;  /* 0x00000012260e7220 */ /* 0x040fe20000400000 */
[C---:B------:R-:W-:Y:S01]  /*8ad0*/  FMUL R19, R38.reuse, R19 ;  /* 0x0000001326137220 */ /* 0x040fe20000400000 */
[C---:B------:R-:W-:Y:S01]  /*8ae0*/  FMUL R16, R38.reuse, R20 ;  /* 0x0000001426107220 */ /* 0x040fe20000400000 */
[C---:B------:R-:W-:Y:S01]  /*8af0*/  FMUL R17, R38.reuse, R21 ;  /* 0x0000001526117220 */ /* 0x040fe20000400000 */
[C---:B------:R-:W-:Y:S01]  /*8b00*/  FFMA R14, R41.reuse, R55, R14 ;  /* 0x00000037290e7223 */ /* 0x040fe2000000000e */
        /* <DEDUP_REMOVED lines=9> */
[----:B------:R-:W-:Y:S01]  /*8ba0*/  FFMA R23, R41, R60, R23 ;  /* 0x0000003c29177223 */ /* 0x000fe20000000017 */
[C---:B------:R-:W-:Y:S01]  /*8bb0*/  FMUL R27, R38.reuse, R27 ;  /* 0x0000001b261b7220 */ /* 0x040fe20000400000 */
[----:B------:R-:W-:Y:S01]  /*8bc0*/  F2FP.BF16.F32.PACK_AB R105, R15, R11 ;  /* 0x0000000b0f69723e */ /* 0x000fe200000010ff */
[----:B------:R-:W-:Y:S01]  /*8bd0*/  FFMA R20, R41, R61, R20 ;  /* 0x0000003d29147223 */ /* 0x000fe20000000014 */
[----:B------:R-:W-:Y:S01]  /*8be0*/  F2FP.BF16.F32.PACK_AB R106, R13, R12 ;  /* 0x0000000c0d6a723e */ /* 0x000fe200000010ff */
[----:B------:R-:W-:Y:S01]  /*8bf0*/  FMUL R24, R38, R28 ;  /* 0x0000001c26187220 */ /* 0x000fe20000400000 */
[----:B------:R-:W-:Y:S01]  /*8c00*/  F2FP.BF16.F32.PACK_AB R107, R19, R14 ;  /* 0x0000000e136b723e */ /* 0x000fe200000010ff */
[----:B------:R-:W-:Y:S01]  /*8c10*/  FFMA R21, R41, R62, R21 ;  /* 0x0000003e29157223 */ /* 0x000fe20000000015 */
[----:B------:R-:W-:Y:S01]  /*8c20*/  LOP3.LUT R66, R72, 0xffff0000, RZ, 0xc0, !PT ;  /* 0xffff000048427812 */ /* 0x000fe200078ec0ff */
[C---:B------:R-:W-:Y:S01]  /*8c30*/  FMUL R25, R38.reuse, R29 ;  /* 0x0000001d26197220 */ /* 0x040fe20000400000 */
[----:B------:R-:W-:Y:S01]  /*8c40*/  SHF.L.U32 R67, R73, 0x10, RZ ;  /* 0x0000001049437819 */ /* 0x000fe200000006ff */
[----:B------:R1:W-:Y:S01]  /*8c50*/  STS.128 [R92+0x6010], R104 ;  /* 0x006010685c007388 */ /* 0x0003e20000000c00 */
[----:B------:R-:W-:Y:S01]  /*8c60*/  FFMA R22, R41, R63, R22 ;  /* 0x0000003f29167223 */ /* 0x000fe20000000016 */
[----:B------:R-:W-:Y:S01]  /*8c70*/  LOP3.LUT R68, R73, 0xffff0000, RZ, 0xc0, !PT ;  /* 0xffff000049447812 */ /* 0x000fe200078ec0ff */
[----:B------:R-:W-:Y:S01]  /*8c80*/  FMUL R26, R38, R30 ;  /* 0x0000001e261a7220 */ /* 0x000fe20000400000 */
[C---:B------:R-:W-:Y:S01]  /*8c90*/  FFMA R27, R41.reuse, R64, R27 ;  /* 0x00000040291b7223 */ /* 0x040fe2000000001b */
[----:B------:R-:W-:Y:S01]  /*8ca0*/  SHF.L.U32 R69, R74, 0x10, RZ ;  /* 0x000000104a457819 */ /* 0x000fe200000006ff */
[----:B------:R-:W-:Y:S01]  /*8cb0*/  FMUL R31, R38, R31 ;  /* 0x0000001f261f7220 */ /* 0x000fe20000400000 */
[C---:B------:R-:W-:Y:S01]  /*8cc0*/  FFMA R24, R41.reuse, R65, R24 ;  /* 0x0000004129187223 */ /* 0x040fe20000000018 */
[----:B------:R-:W-:Y:S01]  /*8cd0*/  LOP3.LUT R70, R74, 0xffff0000, RZ, 0xc0, !PT ;  /* 0xffff00004a467812 */ /* 0x000fe200078ec0ff */
[C---:B------:R-:W-:Y:S01]  /*8ce0*/  FMUL R28, R38.reuse, R32 ;  /* 0x00000020261c7220 */ /* 0x040fe20000400000 */
[----:B------:R-:W-:Y:S01]  /*8cf0*/  FFMA R25, R41, R66, R25 ;  /* 0x0000004229197223 */ /* 0x000fe20000000019 */
[----:B------:R-:W-:Y:S01]  /*8d00*/  SHF.L.U32 R71, R75, 0x10, RZ ;  /* 0x000000104b477819 */ /* 0x000fe200000006ff */
[C---:B------:R-:W-:Y:S01]  /*8d10*/  FMUL R29, R38.reuse, R33 ;  /* 0x00000021261d7220 */ /* 0x040fe20000400000 */
[----:B------:R-:W-:Y:S01]  /*8d20*/  FFMA R26, R41, R67, R26 ;  /* 0x00000043291a7223 */ /* 0x000fe2000000001a */
[----:B------:R-:W-:Y:S01]  /*8d30*/  LOP3.LUT R72, R75, 0xffff0000, RZ, 0xc0, !PT ;  /* 0xffff00004b487812 */ /* 0x000fe200078ec0ff */
        /* <DEDUP_REMOVED lines=8> */
[----:B------:R-:W-:Y:S01]  /*8dc0*/  FFMA R30, R41, R71, R30 ;  /* 0x00000047291e7223 */ /* 0x000fe2000000001e */
[----:B------:R-:W-:Y:S01]  /*8dd0*/  F2FP.BF16.F32.PACK_AB R111, R27, R22 ;  /* 0x000000161b6f723e */ /* 0x000fe200000010ff */
[----:B------:R-:W-:Y:S01]  /*8de0*/  FFMA R35, R41, R72, R35 ;  /* 0x0000004829237223 */ /* 0x000fe20000000023 */
[----:B------:R-:W-:Y:S02]  /*8df0*/  F2FP.BF16.F32.PACK_AB R112, R25, R24 ;  /* 0x000000181970723e */ /* 0x000fe400000010ff */
[----:B------:R-:W-:Y:S01]  /*8e00*/  F2FP.BF16.F32.PACK_AB R113, R31, R26 ;  /* 0x0000001a1f71723e */ /* 0x000fe200000010ff */
[----:B------:R1:W-:Y:S01]  /*8e10*/  STS.128 [R91+0x6020], R108 ;  /* 0x0060206c5b007388 */ /* 0x0003e20000000c00 */
        /* <DEDUP_REMOVED lines=21> */
.L_x_131:
[----:B------:R-:W-:Y:S05]  /*8f70*/  BSYNC.RECONVERGENT B0 ;  /* 0x0000000000007941 */ /* 0x000fea0003800200 */
.L_x_130:
[----:B------:R-:W-:Y:S01]  /*8f80*/  BAR.SYNC.DEFER_BLOCKING 0x1, 0x80 ;  /* 0x0042000000007b1d */ /* 0x000fe20000010000 */
[----:B------:R-:W-:Y:S01]  /*8f90*/  UISETP.NE.AND UP0, UPT, UR52, -0x4, UPT ;  /* 0xfffffffc3400788c */ /* 0x000fe2000bf05270 */
[----:B------:R-:W-:Y:S08]  /*8fa0*/  IADD3 R0, PT, PT, R36, 0x1, RZ ;  /* 0x0000000124007810 */ /* 0x000ff00007ffe0ff */
[----:B------:R-:W-:Y:S05]  /*8fb0*/  BRA.U !UP0, `(.L_x_132) ;  /* 0x0000000108287547 */ /* 0x000fea000b800000 */
[----:B------:R-:W-:Y:S01]  /*8fc0*/  ISETP.NE.AND P0, PT, R98, RZ, PT ;  /* 0x000000ff6200720c */ /* 0x000fe20003f05270 */
[----:B------:R-:W-:Y:S01]  /*8fd0*/  IMAD.U32 R3, RZ, RZ, UR46 ;  /* 0x0000002eff037e24 */ /* 0x000fe2000f8e00ff */
[----:B------:R-:W-:Y:S01]  /*8fe0*/  UIADD3 UR4, UPT, UPT, UR46, 0x1, URZ ;  /* 0x000000012e047890 */ /* 0x000fe2000fffe0ff */
[----:B------:R-:W-:Y:S03]  /*8ff0*/  IMAD.U32 R2, RZ, RZ, UR47 ;  /* 0x0000002fff027e24 */ /* 0x000fe6000f8e00ff */
[----:B------:R-:W-:Y:S04]  /*9000*/  UISETP.NE.AND UP0, UPT, UR4, 0x4, UPT ;  /* 0x000000040400788c */ /* 0x000fe8000bf05270 */
[----:B------:R-:W-:Y:S03]  /*9010*/  USEL UR46, UR4, URZ, UP0 ;  /* 0x000000ff042e7287 */ /* 0x000fe60008000000 */
[----:B------:R-:W-:Y:S05]  /*9020*/  @P0 LEA R3, R3, UR44, 0x3 ;  /* 0x0000002c03030c11 */ /* 0x000fea000f8e18ff */
[----:B------:R-:W-:Y:S05]  /*9030*/  @P0 VIADD R3, R3, 0x60 ;  /* 0x0000006003030836 */ /* 0x000fea0000000000 */
[----:B------:R-:W-:Y:S04]  /*9040*/  @P0 PRMT R2, R2, 0x654, R3 ;  /* 0x0000065402020816 */ /* 0x000fe80000000003 */
[----:B------:R3:W-:Y:S03]  /*9050*/  @P0 SYNCS.ARRIVE.TRANS64.RED.A1T0 RZ, [R2+URZ], RZ ;  /* 0x000000ff02ff09a7 */ /* 0x0007e600081004ff */
.L_x_132:
[----:B------:R-:W-:Y:S01]  /*9060*/  R2UR UR4, R82 ;  /* 0x00000000520472ca */ /* 0x000fe200000e0000 */
[----:B------:R-:W-:Y:S01]  /*9070*/  UISETP.NE.AND UP0, UPT, UR62, URZ, UPT ;  /* 0x000000ff3e00728c */ /* 0x000fe2000bf05270 */
[----:B------:R-:W-:Y:S01]  /*9080*/  ISETP.NE.AND P0, PT, R86, 0x2, PT ;  /* 0x000000025600780c */ /* 0x000fe20003f05270 */
[----:B------:R-:W-:Y:S01]  /*9090*/  UIADD3 UR20, UPT, UPT, UR37, UR63, URZ ;  /* 0x0000003f25147290 */ /* 0x000fe2000fffe0ff */
[----:B------:R-:W-:Y:S01]  /*90a0*/  ISETP.NE.AND P1, PT, R0, 0x4, PT ;  /* 0x000000040000780c */ /* 0x000fe20003f25270 */
[----:B------:R-:W-:Y:S01]  /*90b0*/  UIADD3 UR52, UPT, UPT, UR52, 0x4, URZ ;  /* 0x0000000434347890 */ /* 0x000fe2000fffe0ff */
[----:B------:R-:W-:Y:S01]  /*90c0*/  SEL R3, RZ, 0x1, P0 ;  /* 0x00000001ff037807 */ /* 0x000fe20000000000 */
[----:B------:R-:W-:Y:S01]  /*90d0*/  UMOV UR36, UR61 ;  /* 0x0000003d00247c82 */ /* 0x000fe20008000000 */
[----:B---3--:R-:W-:Y:S02]  /*90e0*/  SEL R2, RZ, 0x1, P1 ;  /* 0x00000001ff027807 */ /* 0x008fe40000800000 */
[----:B------:R-:W-:Y:S02]  /*90f0*/  LOP3.LUT R88, R88, R3, RZ, 0x3c, !PT ;  /* 0x0000000358587212 */ /* 0x000fe400078e3cff */
[----:B------:R-:W-:Y:S01]  /*9100*/  LOP3.LUT R89, R89, R2, RZ, 0x3c, !PT ;  /* 0x0000000259597212 */ /* 0x000fe200078e3cff */
[----:B------:R-:W-:Y:S01]  /*9110*/  UIADD3 UR16, UPT, UPT, UR38, UR4, URZ ;  /* 0x0000000426107290 */ /* 0x000fe2000fffe0ff */
[----:B------:R-:W-:Y:S02]  /*9120*/  SEL R86, R86, RZ, P0 ;  /* 0x000000ff56567207 */ /* 0x000fe40000000000 */
[----:B------:R-:W-:Y:S01]  /*9130*/  SEL R36, R0, RZ, P1 ;  /* 0x000000ff00247207 */ /* 0x000fe20000800000 */
[----:B------:R-:W-:Y:S08]  /*9140*/  BRA.U UP0, `(.L_x_133) ;  /* 0xffffffbd00dc7547 */ /* 0x000ff0000b83ffff */
[----:B------:R-:W-:-:S13]  /*9150*/  R2UR UR4, R83 ;  /* 0x00000000530472ca */ /* 0x000fda00000e0000 */
[----:B------:R-:W-:-:S09]  /*9160*/  UISETP.NE.AND UP0, UPT, UR4, URZ, UPT ;  /* 0x000000ff0400728c */ /* 0x000fd2000bf05270 */
[----:B------:R-:W-:Y:S05]  /*9170*/  BRA.U !UP0, `(.L_x_134) ;  /* 0x0000000108487547 */ /* 0x000fea000b800000 */
[----:B------:R-:W3:Y:S02]  /*9180*/  LDCU.64 UR4, c[0x0][0x890] ;  /* 0x00011200ff0477ac */ /* 0x000ee40008000a00 */
[----:B---3--:R-:W-:-:S04]  /*9190*/  UISETP.NE.U32.AND UP0, UPT, UR4, URZ, UPT ;  /* 0x000000ff0400728c */ /* 0x008fc8000bf05070 */
[----:B------:R-:W-:-:S09]  /*91a0*/  UISETP.NE.AND.EX UP0, UPT, UR5, URZ, UPT, UP0 ;  /* 0x000000ff0500728c */ /* 0x000fd2000bf05300 */
[----:B------:R-:W-:Y:S05]  /*91b0*/  BRA.U UP0, `(.L_x_135) ;  /* 0x00000001000c7547 */ /* 0x000fea000b800000 */
[----:B------:R-:W-:-:S13]  /*91c0*/  FSETP.NEU.AND P0, PT, R41, RZ, PT ;  /* 0x000000ff2900720b */ /* 0x000fda0003f0d000 */
[----:B------:R-:W-:Y:S05]  /*91d0*/  @!P0 EXIT ;  /* 0x000000000000894d */ /* 0x000fea0003800000 */
[----:B------:R-:W-:Y:S05]  /*91e0*/  BRA `(.L_x_134) ;  /* 0x00000000002c7947 */ /* 0x000fea0003800000 */
.L_x_135:
[----:B------:R-:W-:Y:S01]  /*91f0*/  ISETP.NE.AND P0, PT, R85, RZ, PT ;  /* 0x000000ff5500720c */ /* 0x000fe20003f05270 */
[----:B------:R-:W-:-:S12]  /*9200*/  BSSY.RECONVERGENT B0, `(.L_x_134) ;  /* 0x0000009000007945 */ /* 0x000fd80003800200 */
[----:B------:R-:W-:Y:S05]  /*9210*/  @P0 BRA `(.L_x_136) ;  /* 0x0000000000140947 */ /* 0x000fea0003800000 */
[----:B------:R-:W3:Y:S02]  /*9220*/  LDCU.64 UR4, c[0x0][0x888] ;  /* 0x00011100ff0477ac */ /* 0x000ee40008000a00 */
[----:B---3--:R-:W-:-:S04]  /*9230*/  ISETP.NE.U32.AND P0, PT, RZ, UR4, PT ;  /* 0x00000004ff007c0c */ /* 0x008fc8000bf05070 */
[----:B------:R-:W-:-:S13]  /*9240*/  ISETP.NE.AND.EX P0, PT, RZ, UR5, PT, P0 ;  /* 0x00000005ff007c0c */ /* 0x000fda000bf05300 */
[----:B------:R-:W-:Y:S05]  /*9250*/  @!P0 EXIT ;  /* 0x000000000000894d */ /* 0x000fea0003800000 */
[----:B------:R-:W-:Y:S05]  /*9260*/  BRA `(.L_x_137) ;  /* 0x0000000000087947 */ /* 0x000fea0003800000 */
.L_x_136:
[----:B------:R-:W-:-:S13]  /*9270*/  FSETP.NEU.AND P0, PT, R41, RZ, PT ;  /* 0x000000ff2900720b */ /* 0x000fda0003f0d000 */
[----:B------:R-:W-:Y:S05]  /*9280*/  @!P0 EXIT ;  /* 0x000000000000894d */ /* 0x000fea0003800000 */
.L_x_137:
[----:B------:R-:W-:Y:S05]  /*9290*/  BSYNC.RECONVERGENT B0 ;  /* 0x0000000000007941 */ /* 0x000fea0003800200 */
.L_x_134:
[----:B------:R-:W-:Y:S01]  /*92a0*/  ULEA UR4, UR46, UR44, 0x3 ;  /* 0x0000002c2e047291 */ /* 0x000fe2000f8e18ff */
[----:B------:R-:W-:-:S04]  /*92b0*/  DEPBAR.LE SB0, 0x0 ;  /* 0x000080000000791a */ /* 0x000fc80000000000 */
[----:B------:R-:W-:-:S04]  /*92c0*/  UIADD3 UR4, UPT, UPT, UR4, 0x60, URZ ;  /* 0x0000006004047890 */ /* 0x000fc8000fffe0ff */
[----:B------:R-:W-:-:S09]  /*92d0*/  UPRMT UR4, UR47, 0x654, UR4 ;  /* 0x000006542f047896 */ /* 0x000fd20008000004 */
[----:B------:R-:W-:Y:S01]  /*92e0*/  SYNCS.ARRIVE.TRANS64.RED.A1T0 RZ, [UR4], RZ ;  /* 0x000000ffffff79a7 */ /* 0x000fe20008100404 */
[----:B------:R-:W-:Y:S05]  /*92f0*/  EXIT ;  /* 0x000000000000794d */ /* 0x000fea0003800000 */
.L_x_24:
[----:B--2---:R2:W3:Y:S02]  /*9300*/  SYNCS.PHASECHK.TRANS64.TRYWAIT P0, [R3+URZ+0x100], R2 ;  /* 0x00010002030075a7 */ /* 0x0044e400080011ff */
[----:B---3--:R-:W-:Y:S05]  /*9310*/  @!P0 NANOSLEEP.SYNCS 0x989680 ;  /* 0x009896800000895d */ /* 0x008fea0003900000 */
[----:B------:R-:W3:Y:S02]  /*9320*/  @!P0 SYNCS.PHASECHK.TRANS64 P0, [R3+URZ+0x100], R2 ;  /* 0x00010002030085a7 */ /* 0x000ee400080010ff */
[----:B---3--:R-:W-:Y:S05]  /*9330*/  @!P0 BRA `(.L_x_24) ;  /* 0xfffffffc00f08947 */ /* 0x008fea000383ffff */
[----:B------:R-:W-:Y:S05]  /*9340*/  BRA `(.L_x_138) ;  /* 0xffffff8400587947 */ /* 0x000fea000383ffff */
.L_x_27:
[----:B-1----:R-:W-:-:S07]  /*9350*/  MOV R0, UR33 ;  /* 0x0000002100007c02 */ /* 0x002fce0008000f00 */
.L_x_139:
[----:B-1----:R1:W2:Y:S02]  /*9360*/  SYNCS.PHASECHK.TRANS64.TRYWAIT P0, [R0+URZ+0x20], R3 ;  /* 0x00002003000075a7 */ /* 0x0022a400080011ff */
[----:B--2---:R-:W-:Y:S05]  /*9370*/  @!P0 NANOSLEEP.SYNCS 0x989680 ;  /* 0x009896800000895d */ /* 0x004fea0003900000 */
[----:B------:R-:W2:Y:S02]  /*9380*/  @!P0 SYNCS.PHASECHK.TRANS64 P0, [R0+URZ+0x20], R3 ;  /* 0x00002003000085a7 */ /* 0x000ea400080010ff */
[----:B--2---:R-:W-:Y:S05]  /*9390*/  @!P0 BRA `(.L_x_139) ;  /* 0xfffffffc00f08947 */ /* 0x004fea000383ffff */
[----:B------:R-:W-:Y:S05]  /*93a0*/  BRA `(.L_x_26) ;  /* 0xffffff8400a07947 */ /* 0x000fea000383ffff */
.L_x_34:
[----:B-1----:R-:W-:-:S07]  /*93b0*/  MOV R0, UR17 ;  /* 0x0000001100007c02 */ /* 0x002fce0008000f00 */
.L_x_140:
[----:B-1----:R1:W2:Y:S02]  /*93c0*/  SYNCS.PHASECHK.TRANS64.TRYWAIT P0, [R0+URZ+0x20], R3 ;  /* 0x00002003000075a7 */ /* 0x0022a400080011ff */
[----:B--2---:R-:W-:Y:S05]  /*93d0*/  @!P0 NANOSLEEP.SYNCS 0x989680 ;  /* 0x009896800000895d */ /* 0x004fea0003900000 */
[----:B------:R-:W2:Y:S02]  /*93e0*/  @!P0 SYNCS.PHASECHK.TRANS64 P0, [R0+URZ+0x20], R3 ;  /* 0x00002003000085a7 */ /* 0x000ea400080010ff */
[----:B--2---:R-:W-:Y:S05]  /*93f0*/  @!P0 BRA `(.L_x_140) ;  /* 0xfffffffc00f08947 */ /* 0x004fea000383ffff */
[----:B------:R-:W-:Y:S05]  /*9400*/  BRA `(.L_x_33) ;  /* 0xffffff88005c7947 */ /* 0x000fea000383ffff */
.L_x_39:
[----:B-1----:R1:W2:Y:S02]  /*9410*/  SYNCS.PHASECHK.TRANS64.TRYWAIT P0, [R3+URZ+0x90], R0 ;  /* 0x00009000030075a7 */ /* 0x0022a400080011ff */
[----:B--2---:R-:W-:Y:S05]  /*9420*/  @!P0 NANOSLEEP.SYNCS 0x989680 ;  /* 0x009896800000895d */ /* 0x004fea0003900000 */
[----:B------:R-:W2:Y:S02]  /*9430*/  @!P0 SYNCS.PHASECHK.TRANS64 P0, [R3+URZ+0x90], R0 ;  /* 0x00009000030085a7 */ /* 0x000ea400080010ff */
[----:B--2---:R-:W-:Y:S05]  /*9440*/  @!P0 BRA `(.L_x_39) ;  /* 0xfffffffc00f08947 */ /* 0x004fea000383ffff */
[----:B------:R-:W-:Y:S05]  /*9450*/  BRA `(.L_x_141) ;  /* 0xffffff8c00007947 */ /* 0x000fea000383ffff */
.L_x_43:
[----:B-1----:R-:W-:-:S07]  /*9460*/  MOV R0, UR4 ;  /* 0x0000000400007c02 */ /* 0x002fce0008000f00 */
.L_x_142:
[----:B-1----:R1:W2:Y:S02]  /*9470*/  SYNCS.PHASECHK.TRANS64.TRYWAIT P0, [R0+URZ], R3 ;  /* 0x00000003000075a7 */ /* 0x0022a400080011ff */
[----:B--2---:R-:W-:Y:S05]  /*9480*/  @!P0 NANOSLEEP.SYNCS 0x989680 ;  /* 0x009896800000895d */ /* 0x004fea0003900000 */
[----:B------:R-:W2:Y:S02]  /*9490*/  @!P0 SYNCS.PHASECHK.TRANS64 P0, [R0+URZ], R3 ;  /* 0x00000003000085a7 */ /* 0x000ea400080010ff */
[----:B--2---:R-:W-:Y:S05]  /*94a0*/  @!P0 BRA `(.L_x_142) ;  /* 0xfffffffc00f08947 */ /* 0x004fea000383ffff */
[----:B------:R-:W-:Y:S05]  /*94b0*/  BRA `(.L_x_143) ;  /* 0xffffff9000a87947 */ /* 0x000fea000383ffff */
.L_x_44:
[----:B------:R-:W-:-:S07]  /*94c0*/  MOV R0, UR5 ;  /* 0x0000000500007c02 */ /* 0x000fce0008000f00 */
.L_x_144:
[----:B-1----:R1:W2:Y:S02]  /*94d0*/  SYNCS.PHASECHK.TRANS64.TRYWAIT P0, [R0+URZ], R3 ;  /* 0x00000003000075a7 */ /* 0x0022a400080011ff */
[----:B--2---:R-:W-:Y:S05]  /*94e0*/  @!P0 NANOSLEEP.SYNCS 0x989680 ;  /* 0x009896800000895d */ /* 0x004fea0003900000 */
[----:B------:R-:W2:Y:S02]  /*94f0*/  @!P0 SYNCS.PHASECHK.TRANS64 P0, [R0+URZ], R3 ;  /* 0x00000003000085a7 */ /* 0x000ea400080010ff */
[----:B--2---:R-:W-:Y:S05]  /*9500*/  @!P0 BRA `(.L_x_144) ;  /* 0xfffffffc00f08947 */ /* 0x004fea000383ffff */
[----:B------:R-:W-:Y:S05]  /*9510*/  BRA `(.L_x_145) ;  /* 0xffffff9000b47947 */ /* 0x000fea000383ffff */
.L_x_45:
[----:B------:R-:W-:-:S07]  /*9520*/  MOV R0, UR5 ;  /* 0x0000000500007c02 */ /* 0x000fce0008000f00 */
.L_x_146:
[----:B-1----:R1:W2:Y:S02]  /*9530*/  SYNCS.PHASECHK.TRANS64.TRYWAIT P0, [R0+URZ], R3 ;  /* 0x00000003000075a7 */ /* 0x0022a400080011ff */
[----:B--2---:R-:W-:Y:S05]  /*9540*/  @!P0 NANOSLEEP.SYNCS 0x989680 ;  /* 0x009896800000895d */ /* 0x004fea0003900000 */
[----:B------:R-:W2:Y:S02]  /*9550*/  @!P0 SYNCS.PHASECHK.TRANS64 P0, [R0+URZ], R3 ;  /* 0x00000003000085a7 */ /* 0x000ea400080010ff */
[----:B--2---:R-:W-:Y:S05]  /*9560*/  @!P0 BRA `(.L_x_146) ;  /* 0xfffffffc00f08947 */ /* 0x004fea000383ffff */
[----:B------:R-:W-:Y:S05]  /*9570*/  BRA `(.L_x_147) ;  /* 0xffffff9000c07947 */ /* 0x000fea000383ffff */
.L_x_48:
[----:B-1----:R1:W2:Y:S02]  /*9580*/  SYNCS.PHASECHK.TRANS64.TRYWAIT P0, [R2+URZ+0xf0], R5 ;  /* 0x0000f005020075a7 */ /* 0x0022a400080011ff */
[----:B--2---:R-:W-:Y:S05]  /*9590*/  @!P0 NANOSLEEP.SYNCS 0x989680 ;  /* 0x009896800000895d */ /* 0x004fea0003900000 */
[----:B------:R-:W2:Y:S02]  /*95a0*/  @!P0 SYNCS.PHASECHK.TRANS64 P0, [R2+URZ+0xf0], R5 ;  /* 0x0000f005020085a7 */ /* 0x000ea400080010ff */
[----:B--2---:R-:W-:Y:S05]  /*95b0*/  @!P0 BRA `(.L_x_48) ;  /* 0xfffffffc00f08947 */ /* 0x004fea000383ffff */
[----:B------:R-:W-:Y:S05]  /*95c0*/  BRA `(.L_x_148) ;  /* 0xffffff94001c7947 */ /* 0x000fea000383ffff */
.L_x_49:
[----:B------:R-:W-:-:S07]  /*95d0*/  MOV R2, UR4 ;  /* 0x0000000400027c02 */ /* 0x000fce0008000f00 */
.L_x_149:
[----:B-1----:R1:W2:Y:S02]  /*95e0*/  SYNCS.PHASECHK.TRANS64.TRYWAIT P0, [R2+URZ+0xa0], R5 ;  /* 0x0000a005020075a7 */ /* 0x0022a400080011ff */
[----:B--2---:R-:W-:Y:S05]  /*95f0*/  @!P0 NANOSLEEP.SYNCS 0x989680 ;  /* 0x009896800000895d */ /* 0x004fea0003900000 */
[----:B------:R-:W2:Y:S02]  /*9600*/  @!P0 SYNCS.PHASECHK.TRANS64 P0, [R2+URZ+0xa0], R5 ;  /* 0x0000a005020085a7 */ /* 0x000ea400080010ff */
[----:B--2---:R-:W-:Y:S05]  /*9610*/  @!P0 BRA `(.L_x_149) ;  /* 0xfffffffc00f08947 */ /* 0x004fea000383ffff */
[----:B------:R-:W-:Y:S05]  /*9620*/  BRA `(.L_x_150) ;  /* 0xffffff94002c7947 */ /* 0x000fea000383ffff */
.L_x_50:
[----:B-1----:R1:W2:Y:S02]  /*9630*/  SYNCS.PHASECHK.TRANS64.TRYWAIT P1, [R2+URZ+0x90], R5 ;  /* 0x00009005020075a7 */ /* 0x0022a400080211ff */
[----:B--2---:R-:W-:Y:S05]  /*9640*/  @!P1 NANOSLEEP.SYNCS 0x989680 ;  /* 0x009896800000995d */ /* 0x004fea0003900000 */
[----:B------:R-:W2:Y:S02]  /*9650*/  @!P1 SYNCS.PHASECHK.TRANS64 P1, [R2+URZ+0x90], R5 ;  /* 0x00009005020095a7 */ /* 0x000ea400080210ff */
[----:B--2---:R-:W-:Y:S05]  /*9660*/  @!P1 BRA `(.L_x_50) ;  /* 0xfffffffc00f09947 */ /* 0x004fea000383ffff */
[----:B------:R-:W-:Y:S05]  /*9670*/  BRA `(.L_x_151) ;  /* 0xffffff94005c7947 */ /* 0x000fea000383ffff */
.L_x_53:
[----:B------:R-:W-:-:S07]  /*9680*/  MOV R0, UR4 ;  /* 0x0000000400007c02 */ /* 0x000fce0008000f00 */
.L_x_152:
[----:B-1----:R1:W2:Y:S02]  /*9690*/  SYNCS.PHASECHK.TRANS64.TRYWAIT P0, [R0+URZ+0xa0], R3 ;  /* 0x0000a003000075a7 */ /* 0x0022a400080011ff */
[----:B--2---:R-:W-:Y:S05]  /*96a0*/  @!P0 NANOSLEEP.SYNCS 0x989680 ;  /* 0x009896800000895d */ /* 0x004fea0003900000 */
[----:B------:R-:W2:Y:S02]  /*96b0*/  @!P0 SYNCS.PHASECHK.TRANS64 P0, [R0+URZ+0xa0], R3 ;  /* 0x0000a003000085a7 */ /* 0x000ea400080010ff */
[----:B--2---:R-:W-:Y:S05]  /*96c0*/  @!P0 BRA `(.L_x_152) ;  /* 0xfffffffc00f08947 */ /* 0x004fea000383ffff */
[----:B------:R-:W-:Y:S05]  /*96d0*/  BRA `(.L_x_52) ;  /* 0xffffff9400b07947 */ /* 0x000fea000383ffff */
.L_x_60:
[----:B-1----:R1:W2:Y:S02]  /*96e0*/  SYNCS.PHASECHK.TRANS64.TRYWAIT P1, [R0+URZ+0x90], R5 ;  /* 0x00009005000075a7 */ /* 0x0022a400080211ff */
[----:B--2---:R-:W-:Y:S05]  /*96f0*/  @!P1 NANOSLEEP.SYNCS 0x989680 ;  /* 0x009896800000995d */ /* 0x004fea0003900000 */
[----:B------:R-:W2:Y:S02]  /*9700*/  @!P1 SYNCS.PHASECHK.TRANS64 P1, [R0+URZ+0x90], R5 ;  /* 0x00009005000095a7 */ /* 0x000ea400080210ff */
[----:B--2---:R-:W-:Y:S05]  /*9710*/  @!P1 BRA `(.L_x_60) ;  /* 0xfffffffc00f09947 */ /* 0x004fea000383ffff */
[----:B------:R-:W-:Y:S05]  /*9720*/  BRA `(.L_x_153) ;  /* 0xffffff9c00147947 */ /* 0x000fea000383ffff */
.L_x_61:
[----:B------:R-:W-:-:S07]  /*9730*/  MOV R3, UR22 ;  /* 0x0000001600037c02 */ /* 0x000fce0008000f00 */
.L_x_154:
[----:B-1----:R1:W2:Y:S02]  /*9740*/  SYNCS.PHASECHK.TRANS64.TRYWAIT P0, [R3+URZ+0xd0], R0 ;  /* 0x0000d000030075a7 */ /* 0x0022a400080011ff */
[----:B--2---:R-:W-:Y:S05]  /*9750*/  @!P0 NANOSLEEP.SYNCS 0x989680 ;  /* 0x009896800000895d */ /* 0x004fea0003900000 */
[----:B------:R-:W2:Y:S02]  /*9760*/  @!P0 SYNCS.PHASECHK.TRANS64 P0, [R3+URZ+0xd0], R0 ;  /* 0x0000d000030085a7 */ /* 0x000ea400080010ff */
[----:B--2---:R-:W-:Y:S05]  /*9770*/  @!P0 BRA `(.L_x_154) ;  /* 0xfffffffc00f08947 */ /* 0x004fea000383ffff */
[----:B------:R-:W-:Y:S05]  /*9780*/  BRA `(.L_x_155) ;  /* 0xffffff9c004c7947 */ /* 0x000fea000383ffff */
.L_x_64:
[----:B------:R-:W-:Y:S07]  /*9790*/  MOV R0, UR5 ;  /* 0x0000000500007c02 */ /* 0x000fee0008000f00 */
.L_x_156:
[----:B-1----:R1:W2:Y:S02]  /*97a0*/  SYNCS.PHASECHK.TRANS64.TRYWAIT P0, [R0+URZ], R3 ;  /* 0x00000003000075a7 */ /* 0x0022a400080011ff */
[----:B--2---:R-:W-:Y:S05]  /*97b0*/  @!P0 NANOSLEEP.SYNCS 0x989680 ;  /* 0x009896800000895d */ /* 0x004fea0003900000 */
[----:B------:R-:W2:Y:S02]  /*97c0*/  @!P0 SYNCS.PHASECHK.TRANS64 P0, [R0+URZ], R3 ;  /* 0x00000003000085a7 */ /* 0x000ea400080010ff */
[----:B--2---:R-:W-:Y:S05]  /*97d0*/  @!P0 BRA `(.L_x_156) ;  /* 0xfffffffc00f08947 */ /* 0x004fea000383ffff */
[----:B------:R-:W-:Y:S05]  /*97e0*/  BRA `(.L_x_63) ;  /* 0xffffff9c00687947 */ /* 0x000fea000383ffff */
.L_x_67:
[----:B------:R-:W-:-:S07]  /*97f0*/  MOV R0, UR4 ;  /* 0x0000000400007c02 */ /* 0x000fce0008000f00 */
.L_x_157:
[----:B--2---:R2:W4:Y:S02]  /*9800*/  SYNCS.PHASECHK.TRANS64.TRYWAIT P0, [R0+URZ], R3 ;  /* 0x00000003000075a7 */ /* 0x00452400080011ff */
[----:B----4-:R-:W-:Y:S05]  /*9810*/  @!P0 NANOSLEEP.SYNCS 0x989680 ;  /* 0x009896800000895d */ /* 0x010fea0003900000 */
[----:B------:R-:W4:Y:S02]  /*9820*/  @!P0 SYNCS.PHASECHK.TRANS64 P0, [R0+URZ], R3 ;  /* 0x00000003000085a7 */ /* 0x000f2400080010ff */
[----:B----4-:R-:W-:Y:S05]  /*9830*/  @!P0 BRA `(.L_x_157) ;  /* 0xfffffffc00f08947 */ /* 0x010fea000383ffff */
[----:B------:R-:W-:Y:S05]  /*9840*/  BRA `(.L_x_158) ;  /* 0xffffffa0001c7947 */ /* 0x000fea000383ffff */
.L_x_68:
[----:B------:R-:W-:-:S07]  /*9850*/  MOV R0, UR5 ;  /* 0x0000000500007c02 */ /* 0x000fce0008000f00 */
.L_x_159:
[----:B-1----:R1:W2:Y:S02]  /*9860*/  SYNCS.PHASECHK.TRANS64.TRYWAIT P0, [R0+URZ], R3 ;  /* 0x00000003000075a7 */ /* 0x0022a400080011ff */
[----:B--2---:R-:W-:Y:S05]  /*9870*/  @!P0 NANOSLEEP.SYNCS 0x989680 ;  /* 0x009896800000895d */ /* 0x004fea0003900000 */
[----:B------:R-:W2:Y:S02]  /*9880*/  @!P0 SYNCS.PHASECHK.TRANS64 P0, [R0+URZ], R3 ;  /* 0x00000003000085a7 */ /* 0x000ea400080010ff */
[----:B--2---:R-:W-:Y:S05]  /*9890*/  @!P0 BRA `(.L_x_159) ;  /* 0xfffffffc00f08947 */ /* 0x004fea000383ffff */
[----:B------:R-:W-:Y:S05]  /*98a0*/  BRA `(.L_x_160) ;  /* 0xffffffa000287947 */ /* 0x000fea000383ffff */
.L_x_69:
[----:B------:R-:W-:-:S07]  /*98b0*/  MOV R0, UR5 ;  /* 0x0000000500007c02 */ /* 0x000fce0008000f00 */
.L_x_161:
[----:B-1----:R1:W2:Y:S02]  /*98c0*/  SYNCS.PHASECHK.TRANS64.TRYWAIT P0, [R0+URZ], R3 ;  /* 0x00000003000075a7 */ /* 0x0022a400080011ff */
[----:B--2---:R-:W-:Y:S05]  /*98d0*/  @!P0 NANOSLEEP.SYNCS 0x989680 ;  /* 0x009896800000895d */ /* 0x004fea0003900000 */
[----:B------:R-:W2:Y:S02]  /*98e0*/  @!P0 SYNCS.PHASECHK.TRANS64 P0, [R0+URZ], R3 ;  /* 0x00000003000085a7 */ /* 0x000ea400080010ff */
[----:B--2---:R-:W-:Y:S05]  /*98f0*/  @!P0 BRA `(.L_x_161) ;  /* 0xfffffffc00f08947 */ /* 0x004fea000383ffff */
[----:B------:R-:W-:Y:S05]  /*9900*/  BRA `(.L_x_162) ;  /* 0xffffffa000347947 */ /* 0x000fea000383ffff */
.L_x_70:
[----:B------:R-:W-:-:S07]  /*9910*/  MOV R0, UR4 ;  /* 0x0000000400007c02 */ /* 0x000fce0008000f00 */
.L_x_163:
[----:B-1----:R1:W2:Y:S02]  /*9920*/  SYNCS.PHASECHK.TRANS64.TRYWAIT P0, [R0+URZ], R3 ;  /* 0x00000003000075a7 */ /* 0x0022a400080011ff */
[----:B--2---:R-:W-:Y:S05]  /*9930*/  @!P0 NANOSLEEP.SYNCS 0x989680 ;  /* 0x009896800000895d */ /* 0x004fea0003900000 */
[----:B------:R-:W2:Y:S02]  /*9940*/  @!P0 SYNCS.PHASECHK.TRANS64 P0, [R0+URZ], R3 ;  /* 0x00000003000085a7 */ /* 0x000ea400080010ff */
[----:B--2---:R-:W-:Y:S05]  /*9950*/  @!P0 BRA `(.L_x_163) ;  /* 0xfffffffc00f08947 */ /* 0x004fea000383ffff */
[----:B------:R-:W-:Y:S05]  /*9960*/  BRA `(.L_x_164) ;  /* 0xffffffa000407947 */ /* 0x000fea000383ffff */
.L_x_75:
[----:B--2---:R2:W3:Y:S02]  /*9970*/  SYNCS.PHASECHK.TRANS64.TRYWAIT P0, [R12+URZ+0x90], R9 ;  /* 0x000090090c0075a7 */ /* 0x0044e400080011ff */
[----:B---3--:R-:W-:Y:S05]  /*9980*/  @!P0 NANOSLEEP.SYNCS 0x989680 ;  /* 0x009896800000895d */ /* 0x008fea0003900000 */
[----:B------:R-:W3:Y:S02]  /*9990*/  @!P0 SYNCS.PHASECHK.TRANS64 P0, [R12+URZ+0x90], R9 ;  /* 0x000090090c0085a7 */ /* 0x000ee400080010ff */
[----:B---3--:R-:W-:Y:S05]  /*99a0*/  @!P0 BRA `(.L_x_75) ;  /* 0xfffffffc00f08947 */ /* 0x008fea000383ffff */
[----:B------:R-:W-:Y:S05]  /*99b0*/  BRA `(.L_x_165) ;  /* 0xffffffa400607947 */ /* 0x000fea000383ffff */
.L_x_78:
[----:B------:R-:W-:Y:S07]  /*99c0*/  MOV R0, UR21 ;  /* 0x0000001500007c02 */ /* 0x000fee0008000f00 */
.L_x_166:
[----:B--2---:R2:W3:Y:S02]  /*99d0*/  SYNCS.PHASECHK.TRANS64.TRYWAIT P2, [R0+URZ+0x88], R11 ;  /* 0x0000880b000075a7 */ /* 0x0044e400080411ff */
[----:B---3--:R-:W-:Y:S05]  /*99e0*/  @!P2 NANOSLEEP.SYNCS 0x989680 ;  /* 0x009896800000a95d */ /* 0x008fea0003900000 */
[----:B------:R-:W3:Y:S02]  /*99f0*/  @!P2 SYNCS.PHASECHK.TRANS64 P2, [R0+URZ+0x88], R11 ;  /* 0x0000880b0000a5a7 */ /* 0x000ee400080410ff */
[----:B---3--:R-:W-:Y:S05]  /*9a00*/  @!P2 BRA `(.L_x_166) ;  /* 0xfffffffc00f0a947 */ /* 0x008fea000383ffff */
[----:B------:R-:W-:Y:S05]  /*9a10*/  BRA `(.L_x_77) ;  /* 0xffffffa800c87947 */ /* 0x000fea000383ffff */
.L_x_81:
[----:B--2---:R-:W-:Y:S07]  /*9a20*/  MOV R0, UR21 ;  /* 0x0000001500007c02 */ /* 0x004fee0008000f00 */
.L_x_167:
[----:B--2---:R2:W3:Y:S02]  /*9a30*/  SYNCS.PHASECHK.TRANS64.TRYWAIT P0, [R0+URZ+0x60], R9 ;  /* 0x00006009000075a7 */ /* 0x0044e400080011ff */
[----:B---3--:R-:W-:Y:S05]  /*9a40*/  @!P0 NANOSLEEP.SYNCS 0x989680 ;  /* 0x009896800000895d */ /* 0x008fea0003900000 */
[----:B------:R-:W3:Y:S02]  /*9a50*/  @!P0 SYNCS.PHASECHK.TRANS64 P0, [R0+URZ+0x60], R9 ;  /* 0x00006009000085a7 */ /* 0x000ee400080010ff */
[----:B---3--:R-:W-:Y:S05]  /*9a60*/  @!P0 BRA `(.L_x_167) ;  /* 0xfffffffc00f08947 */ /* 0x008fea000383ffff */
[----:B------:R-:W-:Y:S05]  /*9a70*/  BRA `(.L_x_168) ;  /* 0xffffffac00247947 */ /* 0x000fea000383ffff */
.L_x_82:
[----:B------:R-:W-:Y:S07]  /*9a80*/  MOV R0, UR21 ;  /* 0x0000001500007c02 */ /* 0x000fee0008000f00 */
.L_x_169:
[----:B--2---:R2:W3:Y:S02]  /*9a90*/  SYNCS.PHASECHK.TRANS64.TRYWAIT P0, [R0+URZ+0x68], R9 ;  /* 0x00006809000075a7 */ /* 0x0044e400080011ff */
[----:B---3--:R-:W-:Y:S05]  /*9aa0*/  @!P0 NANOSLEEP.SYNCS 0x989680 ;  /* 0x009896800000895d */ /* 0x008fea0003900000 */
[----:B------:R-:W3:Y:S02]  /*9ab0*/  @!P0 SYNCS.PHASECHK.TRANS64 P0, [R0+URZ+0x68], R9 ;  /* 0x00006809000085a7 */ /* 0x000ee400080010ff */
[----:B---3--:R-:W-:Y:S05]  /*9ac0*/  @!P0 BRA `(.L_x_169) ;  /* 0xfffffffc00f08947 */ /* 0x008fea000383ffff */
[----:B------:R-:W-:Y:S05]  /*9ad0*/  BRA `(.L_x_170) ;  /* 0xffffffac00607947 */ /* 0x000fea000383ffff */
.L_x_83:
[----:B------:R-:W-:Y:S07]  /*9ae0*/  MOV R0, UR21 ;  /* 0x0000001500007c02 */ /* 0x000fee0008000f00 */
.L_x_171:
[----:B--2---:R2:W3:Y:S02]  /*9af0*/  SYNCS.PHASECHK.TRANS64.TRYWAIT P0, [R0+URZ+0x70], R9 ;  /* 0x00007009000075a7 */ /* 0x0044e400080011ff */
[----:B---3--:R-:W-:Y:S05]  /*9b00*/  @!P0 NANOSLEEP.SYNCS 0x989680 ;  /* 0x009896800000895d */ /* 0x008fea0003900000 */
[----:B------:R-:W3:Y:S02]  /*9b10*/  @!P0 SYNCS.PHASECHK.TRANS64 P0, [R0+URZ+0x70], R9 ;  /* 0x00007009000085a7 */ /* 0x000ee400080010ff */
[----:B---3--:R-:W-:Y:S05]  /*9b20*/  @!P0 BRA `(.L_x_171) ;  /* 0xfffffffc00f08947 */ /* 0x008fea000383ffff */
[----:B------:R-:W-:Y:S05]  /*9b30*/  BRA `(.L_x_172) ;  /* 0xffffffac00a87947 */ /* 0x000fea000383ffff */
.L_x_84:
[----:B------:R-:W-:Y:S07]  /*9b40*/  MOV R0, UR21 ;  /* 0x0000001500007c02 */ /* 0x000fee0008000f00 */
.L_x_173:
[----:B--2---:R2:W3:Y:S02]  /*9b50*/  SYNCS.PHASECHK.TRANS64.TRYWAIT P0, [R0+URZ+0x78], R9 ;  /* 0x00007809000075a7 */ /* 0x0044e400080011ff */
[----:B---3--:R-:W-:Y:S05]  /*9b60*/  @!P0 NANOSLEEP.SYNCS 0x989680 ;  /* 0x009896800000895d */ /* 0x008fea0003900000 */
[----:B------:R-:W3:Y:S02]  /*9b70*/  @!P0 SYNCS.PHASECHK.TRANS64 P0, [R0+URZ+0x78], R9 ;  /* 0x00007809000085a7 */ /* 0x000ee400080010ff */
[----:B---3--:R-:W-:Y:S05]  /*9b80*/  @!P0 BRA `(.L_x_173) ;  /* 0xfffffffc00f08947 */ /* 0x008fea000383ffff */
[----:B------:R-:W-:Y:S05]  /*9b90*/  BRA `(.L_x_174) ;  /* 0xffffffac00ec7947 */ /* 0x000fea000383ffff */
.L_x_86:
[----:B------:R-:W-:-:S07]  /*9ba0*/  MOV R0, UR21 ;  /* 0x0000001500007c02 */ /* 0x000fce0008000f00 */
.L_x_175:
[----:B---3--:R3:W4:Y:S02]  /*9bb0*/  SYNCS.PHASECHK.TRANS64.TRYWAIT P0, [R0+URZ+0x60], R3 ;  /* 0x00006003000075a7 */ /* 0x00872400080011ff */
[----:B----4-:R-:W-:Y:S05]  /*9bc0*/  @!P0 NANOSLEEP.SYNCS 0x989680 ;  /* 0x009896800000895d */ /* 0x010fea0003900000 */
[----:B------:R-:W4:Y:S02]  /*9bd0*/  @!P0 SYNCS.PHASECHK.TRANS64 P0, [R0+URZ+0x60], R3 ;  /* 0x00006003000085a7 */ /* 0x000f2400080010ff */
[----:B----4-:R-:W-:Y:S05]  /*9be0*/  @!P0 BRA `(.L_x_175) ;  /* 0xfffffffc00f08947 */ /* 0x010fea000383ffff */
[----:B------:R-:W-:Y:S05]  /*9bf0*/  BRA `(.L_x_176) ;  /* 0xffffffb000607947 */ /* 0x000fea000383ffff */
.L_x_87:
[----:B---3--:R-:W-:-:S07]  /*9c00*/  MOV R0, UR21 ;  /* 0x0000001500007c02 */ /* 0x008fce0008000f00 */
.L_x_177:
[----:B---3--:R3:W4:Y:S02]  /*9c10*/  SYNCS.PHASECHK.TRANS64.TRYWAIT P0, [R0+URZ+0x68], R3 ;  /* 0x00006803000075a7 */ /* 0x00872400080011ff */
[----:B----4-:R-:W-:Y:S05]  /*9c20*/  @!P0 NANOSLEEP.SYNCS 0x989680 ;  /* 0x009896800000895d */ /* 0x010fea0003900000 */
[----:B------:R-:W4:Y:S02]  /*9c30*/  @!P0 SYNCS.PHASECHK.TRANS64 P0, [R0+URZ+0x68], R3 ;  /* 0x00006803000085a7 */ /* 0x000f2400080010ff */
[----:B----4-:R-:W-:Y:S05]  /*9c40*/  @!P0 BRA `(.L_x_177) ;  /* 0xfffffffc00f08947 */ /* 0x010fea000383ffff */
[----:B------:R-:W-:Y:S05]  /*9c50*/  BRA `(.L_x_178) ;  /* 0xffffffb000507947 */ /* 0x000fea000383ffff */
.L_x_88:
[----:B---3--:R-:W-:-:S07]  /*9c60*/  MOV R0, UR21 ;  /* 0x0000001500007c02 */ /* 0x008fce0008000f00 */
.L_x_179:
[----:B---3--:R3:W4:Y:S02]  /*9c70*/  SYNCS.PHASECHK.TRANS64.TRYWAIT P0, [R0+URZ+0x70], R3 ;  /* 0x00007003000075a7 */ /* 0x00872400080011ff */
[----:B----4-:R-:W-:Y:S05]  /*9c80*/  @!P0 NANOSLEEP.SYNCS 0x989680 ;  /* 0x009896800000895d */ /* 0x010fea0003900000 */
[----:B------:R-:W4:Y:S02]  /*9c90*/  @!P0 SYNCS.PHASECHK.TRANS64 P0, [R0+URZ+0x70], R3 ;  /* 0x00007003000085a7 */ /* 0x000f2400080010ff */
[----:B----4-:R-:W-:Y:S05]  /*9ca0*/  @!P0 BRA `(.L_x_179) ;  /* 0xfffffffc00f08947 */ /* 0x010fea000383ffff */
[----:B------:R-:W-:Y:S05]  /*9cb0*/  BRA `(.L_x_180) ;  /* 0xffffffb000407947 */ /* 0x000fea000383ffff */
.L_x_90:
[----:B-1----:R1:W2:Y:S02]  /*9cc0*/  SYNCS.PHASECHK.TRANS64.TRYWAIT P0, [R3+URZ+0x90], R0 ;  /* 0x00009000030075a7 */ /* 0x0022a400080011ff */
[----:B--2---:R-:W-:Y:S05]  /*9cd0*/  @!P0 NANOSLEEP.SYNCS 0x989680 ;  /* 0x009896800000895d */ /* 0x004fea0003900000 */
[----:B------:R-:W2:Y:S02]  /*9ce0*/  @!P0 SYNCS.PHASECHK.TRANS64 P0, [R3+URZ+0x90], R0 ;  /* 0x00009000030085a7 */ /* 0x000ea400080010ff */
[----:B--2---:R-:W-:Y:S05]  /*9cf0*/  @!P0 BRA `(.L_x_90) ;  /* 0xfffffffc00f08947 */ /* 0x004fea000383ffff */
[----:B------:R-:W-:Y:S05]  /*9d00*/  BRA `(.L_x_181) ;  /* 0xffffffb400007947 */ /* 0x000fea000383ffff */
.L_x_101:
[----:B-1----:R-:W-:Y:S04]  /*9d10*/  MOV R2, UR44 ;  /* 0x0000002c00027c02 */ /* 0x002fe80008000f00 */
[----:B------:R1:W2:Y:S03]  /*9d20*/  SYNCS.PHASECHK.TRANS64.TRYWAIT P1, [R2+URZ+0x40], R3 ;  /* 0x00004003020075a7 */ /* 0x0002a600080211ff */
[----:B--2---:R-:W-:Y:S05]  /*9d30*/  @!P1 NANOSLEEP.SYNCS 0x989680 ;  /* 0x009896800000995d */ /* 0x004fea0003900000 */
[----:B------:R-:W2:Y:S02]  /*9d40*/  @!P1 SYNCS.PHASECHK.TRANS64 P1, [R2+URZ+0x40], R3 ;  /* 0x00004003020095a7 */ /* 0x000ea400080210ff */
[----:B--2---:R-:W-:Y:S05]  /*9d50*/  @!P1 BRA `(.L_x_101) ;  /* 0xfffffffc00ec9947 */ /* 0x004fea000383ffff */
[----:B------:R-:W-:Y:S05]  /*9d60*/  BRA `(.L_x_100) ;  /* 0xffffffc000707947 */ /* 0x000fea000383ffff */
.L_x_103:
[----:B-1----:R1:W4:Y:S02]  /*9d70*/  SYNCS.PHASECHK.TRANS64.TRYWAIT P0, [R99+URZ+0xb0], R0 ;  /* 0x0000b000630075a7 */ /* 0x00232400080011ff */
[----:B----4-:R-:W-:Y:S05]  /*9d80*/  @!P0 NANOSLEEP.SYNCS 0x989680 ;  /* 0x009896800000895d */ /* 0x010fea0003900000 */
[----:B------:R-:W4:Y:S02]  /*9d90*/  @!P0 SYNCS.PHASECHK.TRANS64 P0, [R99+URZ+0xb0], R0 ;  /* 0x0000b000630085a7 */ /* 0x000f2400080010ff */
[----:B----4-:R-:W-:Y:S05]  /*9da0*/  @!P0 BRA `(.L_x_103) ;  /* 0xfffffffc00f08947 */ /* 0x010fea000383ffff */
[----:B------:R-:W-:Y:S05]  /*9db0*/  BRA `(.L_x_102) ;  /* 0xffffffc000987947 */ /* 0x000fea000383ffff */
.L_x_112:
[----:B---3--:R3:W4:Y:S02]  /*9dc0*/  SYNCS.PHASECHK.TRANS64.TRYWAIT P0, [R3+URZ+0x40], R0 ;  /* 0x00004000030075a7 */ /* 0x00872400080011ff */
[----:B----4-:R-:W-:Y:S05]  /*9dd0*/  @!P0 NANOSLEEP.SYNCS 0x989680 ;  /* 0x009896800000895d */ /* 0x010fea0003900000 */
[----:B------:R-:W4:Y:S02]  /*9de0*/  @!P0 SYNCS.PHASECHK.TRANS64 P0, [R3+URZ+0x40], R0 ;  /* 0x00004000030085a7 */ /* 0x000f2400080010ff */
[----:B----4-:R-:W-:Y:S05]  /*9df0*/  @!P0 BRA `(.L_x_112) ;  /* 0xfffffffc00f08947 */ /* 0x010fea000383ffff */
[----:B------:R-:W-:Y:S05]  /*9e00*/  BRA `(.L_x_111) ;  /* 0xffffffcc00747947 */ /* 0x000fea000383ffff */
.L_x_120:
[----:B---3--:R3:W4:Y:S02]  /*9e10*/  SYNCS.PHASECHK.TRANS64.TRYWAIT P0, [R62+URZ+0x40], R5 ;  /* 0x000040053e0075a7 */ /* 0x00872400080011ff */
[----:B----4-:R-:W-:Y:S05]  /*9e20*/  @!P0 NANOSLEEP.SYNCS 0x989680 ;  /* 0x009896800000895d */ /* 0x010fea0003900000 */
[----:B------:R-:W4:Y:S02]  /*9e30*/  @!P0 SYNCS.PHASECHK.TRANS64 P0, [R62+URZ+0x40], R5 ;  /* 0x000040053e0085a7 */ /* 0x000f2400080010ff */
[----:B----4-:R-:W-:Y:S05]  /*9e40*/  @!P0 BRA `(.L_x_120) ;  /* 0xfffffffc00f08947 */ /* 0x010fea000383ffff */
[----:B------:R-:W-:Y:S05]  /*9e50*/  BRA `(.L_x_119) ;  /* 0xffffffd800787947 */ /* 0x000fea000383ffff */
.L_x_128:
[----:B---3--:R3:W4:Y:S02]  /*9e60*/  SYNCS.PHASECHK.TRANS64.TRYWAIT P0, [R62+URZ+0x40], R5 ;  /* 0x000040053e0075a7 */ /* 0x00872400080011ff */
[----:B----4-:R-:W-:Y:S05]  /*9e70*/  @!P0 NANOSLEEP.SYNCS 0x989680 ;  /* 0x009896800000895d */ /* 0x010fea0003900000 */
[----:B------:R-:W4:Y:S02]  /*9e80*/  @!P0 SYNCS.PHASECHK.TRANS64 P0, [R62+URZ+0x40], R5 ;  /* 0x000040053e0085a7 */ /* 0x000f2400080010ff */
[----:B----4-:R-:W-:Y:S05]  /*9e90*/  @!P0 BRA `(.L_x_128) ;  /* 0xfffffffc00f08947 */ /* 0x010fea000383ffff */
[----:B------:R-:W-:Y:S05]  /*9ea0*/  BRA `(.L_x_127) ;  /* 0xffffffe4007c7947 */ /* 0x000fea000383ffff */
        .weak           $__internal_0_$__cuda_sm10x_tcgen05_guardrail_trap_col_being_dealloced_not_returned_by_alloc
        .type           $__internal_0_$__cuda_sm10x_tcgen05_guardrail_trap_col_being_dealloced_not_returned_by_alloc,@function
        .size           $__internal_0_$__cuda_sm10x_tcgen05_guardrail_trap_col_being_dealloced_not_returned_by_alloc,($__internal_1_$__cuda_sm10x_tcgen05_guardrail_trap_phase_invalid_during_alloc - $__internal_0_$__cuda_sm10x_tcgen05_guardrail_trap_col_being_dealloced_not_returned_by_alloc)
$__internal_0_$__cuda_sm10x_tcgen05_guardrail_trap_col_being_dealloced_not_returned_by_alloc:
[----:B------:R-:W-:Y:S05]  /*9eb0*/  BPT.TRAP 0x1 ;  /* 0x000000040000795c */ /* 0x000fea0000300000 */
[----:B------:R-:W-:-:S04]  /*9ec0*/  HFMA2 R3, -RZ, RZ, 0, 0 ;  /* 0x00000000ff037431 */ /* 0x000fc800000001ff */
[----:B------:R-:W-:Y:S05]  /*9ed0*/  RET.REL.NODEC R2 `(_ZN7cutlass13device_kernelINS_4gemm6kernel13GemmUniversalIN4cute5tupleIJiiiiEEENS1_10collective13CollectiveMmaINS1_35MainloopSm100TmaUmmaWarpSpecializedILi4ELi2ELi4ENS5_IJNS4_1CILi1EEENSA_ILi2EEESB_EEEEENS5_IJNSA_ILi128EEESF_NSA_ILi32EEEEEENS_10bfloat16_tENS5_IJlSB_lEEESI_SJ_NS4_8TiledMMAINS4_8MMA_AtomIJNS4_20SM100_MMA_F16BF16_SSISI_SI_fLi128ELi128ELNS4_4UMMA5MajorE0ELSO_0ELNSN_7ScaleInE0ELSP_0EEEEEENS4_6LayoutINS5_IJSB_SB_SB_EEENS5_IJNSA_ILi0EEESU_SU_EEEEENS5_IJNS4_10UnderscoreESX_SX_EEEEENS4_23SM90_TMA_LOAD_MULTICASTENS4_14ComposedLayoutINS4_7SwizzleILi2ELi4ELi3EEENS4_18smem_ptr_flag_bitsILi16EEENSS_INS5_IJNSA_ILi8EEESG_EEENS5_IJSG_SB_EEEEEEEvNS4_8identityENS4_13SM90_TMA_LOADES1A_vS1B_EENS_8epilogue10collective18CollectiveEpilogueINS1E_23Sm100TmaWarpSpecializedILi4ELi2ELi32ELb1ELb0EEEJSH_NS5_IJNSS_ISF_SB_EENSS_ISG_SB_EEEEESI_SJ_SI_SJ_NS1E_6fusion15FusionCallbacksIS1I_NS1M_17LinearCombinationISI_fSI_fLNS_15FloatRoundStyleE2EEESH_S1L_JEEENS4_5SM1004TMEM4LOAD26SM100_TMEM_LOAD_32dp32b32xES1C_S1A_NS4_39AutoVectorizingCopyWithAssumedAlignmentILi128EEENS4_14SM90_TMA_STOREES1A_S1X_S1X_EEEvvEEEEvNT_6ParamsE) ;  /* 0xffffff6002487950 */ /* 0x000fea0003c3ffff */
        .weak           $__internal_1_$__cuda_sm10x_tcgen05_guardrail_trap_phase_invalid_during_alloc
        .type           $__internal_1_$__cuda_sm10x_tcgen05_guardrail_trap_phase_invalid_during_alloc,@function
        .size           $__internal_1_$__cuda_sm10x_tcgen05_guardrail_trap_phase_invalid_during_alloc,($__internal_2_$__cuda_sm10x_tcgen05_guardrail_trap_unallocated_columns_being_dealloced - $__internal_1_$__cuda_sm10x_tcgen05_guardrail_trap_phase_invalid_during_alloc)
$__internal_1_$__cuda_sm10x_tcgen05_guardrail_trap_phase_invalid_during_alloc:
[----:B------:R-:W-:Y:S05]  /*9ee0*/  BPT.TRAP 0x1 ;  /* 0x000000040000795c */ /* 0x000fea0000300000 */
[----:B------:R-:W-:-:S04]  /*9ef0*/  MOV R5, 0x0 ;  /* 0x0000000000057802 */ /* 0x000fc80000000f00 */
[----:B------:R-:W-:Y:S05]  /*9f00*/  RET.REL.NODEC R4 `(_ZN7cutlass13device_kernelINS_4gemm6kernel13GemmUniversalIN4cute5tupleIJiiiiEEENS1_10collective13CollectiveMmaINS1_35MainloopSm100TmaUmmaWarpSpecializedILi4ELi2ELi4ENS5_IJNS4_1CILi1EEENSA_ILi2EEESB_EEEEENS5_IJNSA_ILi128EEESF_NSA_ILi32EEEEEENS_10bfloat16_tENS5_IJlSB_lEEESI_SJ_NS4_8TiledMMAINS4_8MMA_AtomIJNS4_20SM100_MMA_F16BF16_SSISI_SI_fLi128ELi128ELNS4_4UMMA5MajorE0ELSO_0ELNSN_7ScaleInE0ELSP_0EEEEEENS4_6LayoutINS5_IJSB_SB_SB_EEENS5_IJNSA_ILi0EEESU_SU_EEEEENS5_IJNS4_10UnderscoreESX_SX_EEEEENS4_23SM90_TMA_LOAD_MULTICASTENS4_14ComposedLayoutINS4_7SwizzleILi2ELi4ELi3EEENS4_18smem_ptr_flag_bitsILi16EEENSS_INS5_IJNSA_ILi8EEESG_EEENS5_IJSG_SB_EEEEEEEvNS4_8identityENS4_13SM90_TMA_LOADES1A_vS1B_EENS_8epilogue10collective18CollectiveEpilogueINS1E_23Sm100TmaWarpSpecializedILi4ELi2ELi32ELb1ELb0EEEJSH_NS5_IJNSS_ISF_SB_EENSS_ISG_SB_EEEEESI_SJ_SI_SJ_NS1E_6fusion15FusionCallbacksIS1I_NS1M_17LinearCombinationISI_fSI_fLNS_15FloatRoundStyleE2EEESH_S1L_JEEENS4_5SM1004TMEM4LOAD26SM100_TMEM_LOAD_32dp32b32xES1C_S1A_NS4_39AutoVectorizingCopyWithAssumedAlignmentILi128EEENS4_14SM90_TMA_STOREES1A_S1X_S1X_EEEvvEEEEvNT_6ParamsE) ;  /* 0xffffff60043c7950 */ /* 0x000fea0003c3ffff */
        .weak           $__internal_2_$__cuda_sm10x_tcgen05_guardrail_trap_unallocated_columns_being_dealloced
        .type           $__internal_2_$__cuda_sm10x_tcgen05_guardrail_trap_unallocated_columns_being_dealloced,@function
        .size           $__internal_2_$__cuda_sm10x_tcgen05_guardrail_trap_unallocated_columns_being_dealloced,(.L_x_183 - $__internal_2_$__cuda_sm10x_tcgen05_guardrail_trap_unallocated_columns_being_dealloced)
$__internal_2_$__cuda_sm10x_tcgen05_guardrail_trap_unallocated_columns_being_dealloced:
[----:B------:R-:W-:Y:S05]  /*9f10*/  BPT.TRAP 0x1 ;  /* 0x000000040000795c */ /* 0x000fea0000300000 */
[----:B------:R-:W-:-:S04]  /*9f20*/  HFMA2 R3, -RZ, RZ, 0, 0 ;  /* 0x00000000ff037431 */ /* 0x000fc800000001ff */
[----:B------:R-:W-:Y:S05]  /*9f30*/  RET.REL.NODEC R2 `(_ZN7cutlass13device_kernelINS_4gemm6kernel13GemmUniversalIN4cute5tupleIJiiiiEEENS1_10collective13CollectiveMmaINS1_35MainloopSm100TmaUmmaWarpSpecializedILi4ELi2ELi4ENS5_IJNS4_1CILi1EEENSA_ILi2EEESB_EEEEENS5_IJNSA_ILi128EEESF_NSA_ILi32EEEEEENS_10bfloat16_tENS5_IJlSB_lEEESI_SJ_NS4_8TiledMMAINS4_8MMA_AtomIJNS4_20SM100_MMA_F16BF16_SSISI_SI_fLi128ELi128ELNS4_4UMMA5MajorE0ELSO_0ELNSN_7ScaleInE0ELSP_0EEEEEENS4_6LayoutINS5_IJSB_SB_SB_EEENS5_IJNSA_ILi0EEESU_SU_EEEEENS5_IJNS4_10UnderscoreESX_SX_EEEEENS4_23SM90_TMA_LOAD_MULTICASTENS4_14ComposedLayoutINS4_7SwizzleILi2ELi4ELi3EEENS4_18smem_ptr_flag_bitsILi16EEENSS_INS5_IJNSA_ILi8EEESG_EEENS5_IJSG_SB_EEEEEEEvNS4_8identityENS4_13SM90_TMA_LOADES1A_vS1B_EENS_8epilogue10collective18CollectiveEpilogueINS1E_23Sm100TmaWarpSpecializedILi4ELi2ELi32ELb1ELb0EEEJSH_NS5_IJNSS_ISF_SB_EENSS_ISG_SB_EEEEESI_SJ_SI_SJ_NS1E_6fusion15FusionCallbacksIS1I_NS1M_17LinearCombinationISI_fSI_fLNS_15FloatRoundStyleE2EEESH_S1L_JEEENS4_5SM1004TMEM4LOAD26SM100_TMEM_LOAD_32dp32b32xES1C_S1A_NS4_39AutoVectorizingCopyWithAssumedAlignmentILi128EEENS4_14SM90_TMA_STOREES1A_S1X_S1X_EEEvvEEEEvNT_6ParamsE) ;  /* 0xffffff6002307950 */ /* 0x000fea0003c3ffff */
.L_x_182:
[----:B------:R-:W-:-:S00]  /*9f40*/  BRA `(.L_x_182) ;  /* 0xfffffffc00fc7947 */ /* 0x000fc0000383ffff */
[----:B------:R-:W-:-:S00]  /*9f50*/  NOP ;  /* 0x0000000000007918 */ /* 0x000fc00000000000 */
        /* <DEDUP_REMOVED lines=10> */
.L_x_183:


//--------------------- .nv.global.init           --------------------------
	.section	.nv.global.init,"aw",@progbits
.nv.global.init:
	.type		$str$27,@object
	.size		$str$27,($str$28 - $str$27)
$str$27:
        /*0000*/ 	.byte	0x28, 0x61, 0x64, 0x64, 0x72, 0x65, 0x73, 0x73, 0x20, 0x26, 0x20, 0x6d, 0x61, 0x73, 0x6b, 0x29
        /*0010*/ 	.byte	0x20, 0x3d, 0x3d, 0x20, 0x30, 0x00
	.type		$str$28,@object
	.size		$str$28,($str$26 - $str$28)
$str$28:
        /*0016*/ 	.byte	0x2f, 0x74, 0x6d, 0x70, 0x2f, 0x63, 0x75, 0x74, 0x6c, 0x61, 0x73, 0x73, 0x5f, 0x73, 0x77, 0x65
        /*0026*/ 	.byte	0x65, 0x70, 0x5f, 0x73, 0x72, 0x63, 0x2f, 0x69, 0x6e, 0x63, 0x6c, 0x75, 0x64, 0x65, 0x2f, 0x63
        /*0036*/ 	.byte	0x75, 0x74, 0x65, 0x2f, 0x70, 0x6f, 0x69, 0x6e, 0x74, 0x65, 0x72, 0x5f, 0x66, 0x6c, 0x61, 0x67
        /*0046*/ 	.byte	0x67, 0x65, 0x64, 0x2e, 0x68, 0x70, 0x70, 0x00
	.type		$str$26,@object
	.size		$str$26,($str$25 - $str$26)
$str$26:
        /*004e*/ 	.byte	0x2f, 0x74, 0x6d, 0x70, 0x2f, 0x63, 0x75, 0x74, 0x6c, 0x61, 0x73, 0x73, 0x5f, 0x73, 0x77, 0x65
        /*005e*/ 	.byte	0x65, 0x70, 0x5f, 0x73, 0x72, 0x63, 0x2f, 0x69, 0x6e, 0x63, 0x6c, 0x75, 0x64, 0x65, 0x2f, 0x63
        /*006e*/ 	.byte	0x75, 0x74, 0x65, 0x2f, 0x61, 0x74, 0x6f, 0x6d, 0x2f, 0x63, 0x6f, 0x70, 0x79, 0x5f, 0x74, 0x72
        /*007e*/ 	.byte	0x61, 0x69, 0x74, 0x73, 0x5f, 0x73, 0x6d, 0x31, 0x30, 0x30, 0x2e, 0x68, 0x70, 0x70, 0x00
	.type		$str$25,@object
	.size		$str$25,(__unnamed_1 - $str$25)
$str$25:
        /*008d*/ 	.byte	0x28, 0x28, 0x75, 0x69, 0x6e, 0x74, 0x33, 0x32, 0x5f, 0x74, 0x28, 0x74, 0x68, 0x72, 0x65, 0x61
        /*009d*/ 	.byte	0x64, 0x49, 0x64, 0x78, 0x2e, 0x78, 0x29, 0x20, 0x2f, 0x20, 0x33, 0x32, 0x29, 0x20, 0x25, 0x20
        /*00ad*/ 	.byte	0x34, 0x29, 0x20, 0x3d, 0x3d, 0x20, 0x28, 0x28, 0x28, 0x74, 0x6d, 0x65, 0x6d, 0x5f, 0x61, 0x64
        /*00bd*/ 	.byte	0x64, 0x72, 0x20, 0x3e, 0x3e, 0x20, 0x31, 0x36, 0x29, 0x20, 0x2f, 0x20, 0x33, 0x32, 0x29, 0x20
        /*00cd*/ 	.byte	0x25, 0x20, 0x34, 0x29, 0x00
	.type		__unnamed_1,@object
	.size		__unnamed_1,(__unnamed_2 - __unnamed_1)
__unnamed_1:
        /*00d2*/ 	.byte	0x61, 0x75, 0x74, 0x6f, 0x20, 0x63, 0x75, 0x74, 0x65, 0x3a, 0x3a, 0x61, 0x73, 0x5f, 0x70, 0x6f
        /* <DEDUP_REMOVED lines=24> */
        /*0262*/ 	.byte	0x34, 0x30, 0x39, 0x36, 0x3e, 0x3e, 0x3e, 0x3e, 0x5d, 0x00
	.type		__unnamed_2,@object
	.size		__unnamed_2,(.L_2 - __unnamed_2)
__unnamed_2:
        /* <DEDUP_REMOVED lines=42> */
        /*050c*/ 	.byte	0x3e, 0x3e, 0x5d, 0x00
.L_2:


//--------------------- .nv.shared._ZN7cutlass13device_kernelINS_4gemm6kernel13GemmUniversalIN4cute5tupleIJiiiiEEENS1_10collective13CollectiveMmaINS1_35MainloopSm100TmaUmmaWarpSpecializedILi4ELi2ELi4ENS5_IJNS4_1CILi1EEENSA_ILi2EEESB_EEEEENS5_IJNSA_ILi128EEESF_NSA_ILi32EEEEEENS_10bfloat16_tENS5_IJlSB_lEEESI_SJ_NS4_8TiledMMAINS4_8MMA_AtomIJNS4_20SM100_MMA_F16BF16_SSISI_SI_fLi128ELi128ELNS4_4UMMA5MajorE0ELSO_0ELNSN_7ScaleInE0ELSP_0EEEEEENS4_6LayoutINS5_IJSB_SB_SB_EEENS5_IJNSA_ILi0EEESU_SU_EEEEENS5_IJNS4_10UnderscoreESX_SX_EEEEENS4_23SM90_TMA_LOAD_MULTICASTENS4_14ComposedLayoutINS4_7SwizzleILi2ELi4ELi3EEENS4_18smem_ptr_flag_bitsILi16EEENSS_INS5_IJNSA_ILi8EEESG_EEENS5_IJSG_SB_EEEEEEEvNS4_8identityENS4_13SM90_TMA_LOADES1A_vS1B_EENS_8epilogue10collective18CollectiveEpilogueINS1E_23Sm100TmaWarpSpecializedILi4ELi2ELi32ELb1ELb0EEEJSH_NS5_IJNSS_ISF_SB_EENSS_ISG_SB_EEEEESI_SJ_SI_SJ_NS1E_6fusion15FusionCallbacksIS1I_NS1M_17LinearCombinationISI_fSI_fLNS_15FloatRoundStyleE2EEESH_S1L_JEEENS4_5SM1004TMEM4LOAD26SM100_TMEM_LOAD_32dp32b32xES1C_S1A_NS4_39AutoVectorizingCopyWithAssumedAlignmentILi128EEENS4_14SM90_TMA_STOREES1A_S1X_S1X_EEEvvEEEEvNT_6ParamsE --------------------------
	.section	.nv.shared._ZN7cutlass13device_kernelINS_4gemm6kernel13GemmUniversalIN4cute5tupleIJiiiiEEENS1_10collective13CollectiveMmaINS1_35MainloopSm100TmaUmmaWarpSpecializedILi4ELi2ELi4ENS5_IJNS4_1CILi1EEENSA_ILi2EEESB_EEEEENS5_IJNSA_ILi128EEESF_NSA_ILi32EEEEEENS_10bfloat16_tENS5_IJlSB_lEEESI_SJ_NS4_8TiledMMAINS4_8MMA_AtomIJNS4_20SM100_MMA_F16BF16_SSISI_SI_fLi128ELi128ELNS4_4UMMA5MajorE0ELSO_0ELNSN_7ScaleInE0ELSP_0EEEEEENS4_6LayoutINS5_IJSB_SB_SB_EEENS5_IJNSA_ILi0EEESU_SU_EEEEENS5_IJNS4_10UnderscoreESX_SX_EEEEENS4_23SM90_TMA_LOAD_MULTICASTENS4_14ComposedLayoutINS4_7SwizzleILi2ELi4ELi3EEENS4_18smem_ptr_flag_bitsILi16EEENSS_INS5_IJNSA_ILi8EEESG_EEENS5_IJSG_SB_EEEEEEEvNS4_8identityENS4_13SM90_TMA_LOADES1A_vS1B_EENS_8epilogue10collective18CollectiveEpilogueINS1E_23Sm100TmaWarpSpecializedILi4ELi2ELi32ELb1ELb0EEEJSH_NS5_IJNSS_ISF_SB_EENSS_ISG_SB_EEEEESI_SJ_SI_SJ_NS1E_6fusion15FusionCallbacksIS1I_NS1M_17LinearCombinationISI_fSI_fLNS_15FloatRoundStyleE2EEESH_S1L_JEEENS4_5SM1004TMEM4LOAD26SM100_TMEM_LOAD_32dp32b32xES1C_S1A_NS4_39AutoVectorizingCopyWithAssumedAlignmentILi128EEENS4_14SM90_TMA_STOREES1A_S1X_S1X_EEEvvEEEEvNT_6ParamsE,"aw",@nobits
	.sectionflags	@""
	.align	16
	.zero		1024


//--------------------- .nv.shared.reserved.0     --------------------------
	.section	.nv.shared.reserved.0,"aw",@nobits
	.weak		__nv_reservedSMEM_offset_0_alias
	.size		__nv_reservedSMEM_offset_0_alias, 0, 64
	.other		__nv_reservedSMEM_offset_0_alias,@"STO_CUDA_RESERVED_SHARED STV_DEFAULT"
__nv_reservedSMEM_offset_0_alias:
	.zero		0
.nv.shared.reserved.0:
	.zero		64
	.weak		__nv_reservedSMEM_tcgen05_partition
	.type		__nv_reservedSMEM_tcgen05_partition,@object
	.size		__nv_reservedSMEM_tcgen05_partition,(.L_0 - __nv_reservedSMEM_tcgen05_partition)
__nv_reservedSMEM_tcgen05_partition:
	.zero		32
.L_0:


//--------------------- .nv.global                --------------------------
	.section	.nv.global,"aw",@nobits
.nv.global:
	.type		_ZN39_INTERNAL_856657f8_4_k_cu_01c77898_77284cute1_E,@object
	.size		_ZN39_INTERNAL_856657f8_4_k_cu_01c77898_77284cute1_E,(_ZN39_INTERNAL_856657f8_4_k_cu_01c77898_77284cuda3std3__45__cpo6cbeginE - _ZN39_INTERNAL_856657f8_4_k_cu_01c77898_77284cute1_E)
_ZN39_INTERNAL_856657f8_4_k_cu_01c77898_77284cute1_E:
	.zero		1
	.type		_ZN39_INTERNAL_856657f8_4_k_cu_01c77898_77284cuda3std3__45__cpo6cbeginE,@object
	.size		_ZN39_INTERNAL_856657f8_4_k_cu_01c77898_77284cuda3std3__45__cpo6cbeginE,(_ZN39_INTERNAL_856657f8_4_k_cu_01c77898_77284cuda3std3__48in_placeE - _ZN39_INTERNAL_856657f8_4_k_cu_01c77898_77284cuda3std3__45__cpo6cbeginE)
_ZN39_INTERNAL_856657f8_4_k_cu_01c77898_77284cuda3std3__45__cpo6cbeginE:
	.zero		1
	.type		_ZN39_INTERNAL_856657f8_4_k_cu_01c77898_77284cuda3std3__48in_placeE,@object
	.size		_ZN39_INTERNAL_856657f8_4_k_cu_01c77898_77284cuda3std3__48in_placeE,(_ZN39_INTERNAL_856657f8_4_k_cu_01c77898_77284cuda3std6ranges3__45__cpo9iter_moveE - _ZN39_INTERNAL_856657f8_4_k_cu_01c77898_77284cuda3std3__48in_placeE)
_ZN39_INTERNAL_856657f8_4_k_cu_01c77898_77284cuda3std3__48in_placeE:
	.zero		1
	.type		_ZN39_INTERNAL_856657f8_4_k_cu_01c77898_77284cuda3std6ranges3__45__cpo9iter_moveE,@object
	.size		_ZN39_INTERNAL_856657f8_4_k_cu_01c77898_77284cuda3std6ranges3__45__cpo9iter_moveE,(_ZN39_INTERNAL_856657f8_4_k_cu_01c77898_77284cuda3std3__45__cpo5beginE - _ZN39_INTERNAL_856657f8_4_k_cu_01c77898_77284cuda3std6ranges3__45__cpo9iter_moveE)
_ZN39_INTERNAL_856657f8_4_k_cu_01c77898_77284cuda3std6ranges3__45__cpo9iter_moveE:
	.zero		1
	.type		_ZN39_INTERNAL_856657f8_4_k_cu_01c77898_77284cuda3std3__45__cpo5beginE,@object
	.size		_ZN39_INTERNAL_856657f8_4_k_cu_01c77898_77284cuda3std3__45__cpo5beginE,(_ZN39_INTERNAL_856657f8_4_k_cu_01c77898_77284cuda3std3__441_GLOBAL__N__856657f8_4_k_cu_01c77898_77286ignoreE - _ZN39_INTERNAL_856657f8_4_k_cu_01c77898_77284cuda3std3__45__cpo5beginE)
_ZN39_INTERNAL_856657f8_4_k_cu_01c77898_77284cuda3std3__45__cpo5beginE:
	.zero		1
	.type		_ZN39_INTERNAL_856657f8_4_k_cu_01c77898_77284cuda3std3__441_GLOBAL__N__856657f8_4_k_cu_01c77898_77286ignoreE,@object
	.size		_ZN39_INTERNAL_856657f8_4_k_cu_01c77898_77284cuda3std3__441_GLOBAL__N__856657f8_4_k_cu_01c77898_77286ignoreE,(_ZN39_INTERNAL_856657f8_4_k_cu_01c77898_77284cute7productE - _ZN39_INTERNAL_856657f8_4_k_cu_01c77898_77284cuda3std3__441_GLOBAL__N__856657f8_4_k_cu_01c77898_77286ignoreE)
_ZN39_INTERNAL_856657f8_4_k_cu_01c77898_77284cuda3std3__441_GLOBAL__N__856657f8_4_k_cu_01c77898_77286ignoreE:
	.zero		1
	.type		_ZN39_INTERNAL_856657f8_4_k_cu_01c77898_77284cute7productE,@object
	.size		_ZN39_INTERNAL_856657f8_4_k_cu_01c77898_77284cute7productE,(_ZN39_INTERNAL_856657f8_4_k_cu_01c77898_77284cuda3std3__45__cpo3endE - _ZN39_INTERNAL_856657f8_4_k_cu_01c77898_77284cute7productE)
_ZN39_INTERNAL_856657f8_4_k_cu_01c77898_77284cute7productE:
	.zero		1
	.type		_ZN39_INTERNAL_856657f8_4_k_cu_01c77898_77284cuda3std3__45__cpo3endE,@object
	.size		_ZN39_INTERNAL_856657f8_4_k_cu_01c77898_77284cuda3std3__45__cpo3endE,(_ZN39_INTERNAL_856657f8_4_k_cu_01c77898_77284cuda3std3__419piecewise_constructE - _ZN39_INTERNAL_856657f8_4_k_cu_01c77898_77284cuda3std3__45__cpo3endE)
_ZN39_INTERNAL_856657f8_4_k_cu_01c77898_77284cuda3std3__45__cpo3endE:
	.zero		1
	.type		_ZN39_INTERNAL_856657f8_4_k_cu_01c77898_77284cuda3std3__419piecewise_constructE,@object
	.size		_ZN39_INTERNAL_856657f8_4_k_cu_01c77898_77284cuda3std3__419piecewise_constructE,(_ZN39_INTERNAL_856657f8_4_k_cu_01c77898_77284cuda3std3__45__cpo4cendE - _ZN39_INTERNAL_856657f8_4_k_cu_01c77898_77284cuda3std3__419piecewise_constructE)
_ZN39_INTERNAL_856657f8_4_k_cu_01c77898_77284cuda3std3__419piecewise_constructE:
	.zero		1
	.type		_ZN39_INTERNAL_856657f8_4_k_cu_01c77898_77284cuda3std3__45__cpo4cendE,@object
	.size		_ZN39_INTERNAL_856657f8_4_k_cu_01c77898_77284cuda3std3__45__cpo4cendE,(_ZN39_INTERNAL_856657f8_4_k_cu_01c77898_77284cuda3std6ranges3__45__cpo4swapE - _ZN39_INTERNAL_856657f8_4_k_cu_01c77898_77284cuda3std3__45__cpo4cendE)
_ZN39_INTERNAL_856657f8_4_k_cu_01c77898_77284cuda3std3__45__cpo4cendE:
	.zero		1
	.type		_ZN39_INTERNAL_856657f8_4_k_cu_01c77898_77284cuda3std6ranges3__45__cpo4swapE,@object
	.size		_ZN39_INTERNAL_856657f8_4_k_cu_01c77898_77284cuda3std6ranges3__45__cpo4swapE,(.L_10 - _ZN39_INTERNAL_856657f8_4_k_cu_01c77898_77284cuda3std6ranges3__45__cpo4swapE)
_ZN39_INTERNAL_856657f8_4_k_cu_01c77898_77284cuda3std6ranges3__45__cpo4swapE:
	.zero		1
.L_10:


//--------------------- .nv.constant0._ZN7cutlass13device_kernelINS_4gemm6kernel13GemmUniversalIN4cute5tupleIJiiiiEEENS1_10collective13CollectiveMmaINS1_35MainloopSm100TmaUmmaWarpSpecializedILi4ELi2ELi4ENS5_IJNS4_1CILi1EEENSA_ILi2EEESB_EEEEENS5_IJNSA_ILi128EEESF_NSA_ILi32EEEEEENS_10bfloat16_tENS5_IJlSB_lEEESI_SJ_NS4_8TiledMMAINS4_8MMA_AtomIJNS4_20SM100_MMA_F16BF16_SSISI_SI_fLi128ELi128ELNS4_4UMMA5MajorE0ELSO_0ELNSN_7ScaleInE0ELSP_0EEEEEENS4_6LayoutINS5_IJSB_SB_SB_EEENS5_IJNSA_ILi0EEESU_SU_EEEEENS5_IJNS4_10UnderscoreESX_SX_EEEEENS4_23SM90_TMA_LOAD_MULTICASTENS4_14ComposedLayoutINS4_7SwizzleILi2ELi4ELi3EEENS4_18smem_ptr_flag_bitsILi16EEENSS_INS5_IJNSA_ILi8EEESG_EEENS5_IJSG_SB_EEEEEEEvNS4_8identityENS4_13SM90_TMA_LOADES1A_vS1B_EENS_8epilogue10collective18CollectiveEpilogueINS1E_23Sm100TmaWarpSpecializedILi4ELi2ELi32ELb1ELb0EEEJSH_NS5_IJNSS_ISF_SB_EENSS_ISG_SB_EEEEESI_SJ_SI_SJ_NS1E_6fusion15FusionCallbacksIS1I_NS1M_17LinearCombinationISI_fSI_fLNS_15FloatRoundStyleE2EEESH_S1L_JEEENS4_5SM1004TMEM4LOAD26SM100_TMEM_LOAD_32dp32b32xES1C_S1A_NS4_39AutoVectorizingCopyWithAssumedAlignmentILi128EEENS4_14SM90_TMA_STOREES1A_S1X_S1X_EEEvvEEEEvNT_6ParamsE --------------------------
	.section	.nv.constant0._ZN7cutlass13device_kernelINS_4gemm6kernel13GemmUniversalIN4cute5tupleIJiiiiEEENS1_10collective13CollectiveMmaINS1_35MainloopSm100TmaUmmaWarpSpecializedILi4ELi2ELi4ENS5_IJNS4_1CILi1EEENSA_ILi2EEESB_EEEEENS5_IJNSA_ILi128EEESF_NSA_ILi32EEEEEENS_10bfloat16_tENS5_IJlSB_lEEESI_SJ_NS4_8TiledMMAINS4_8MMA_AtomIJNS4_20SM100_MMA_F16BF16_SSISI_SI_fLi128ELi128ELNS4_4UMMA5MajorE0ELSO_0ELNSN_7ScaleInE0ELSP_0EEEEEENS4_6LayoutINS5_IJSB_SB_SB_EEENS5_IJNSA_ILi0EEESU_SU_EEEEENS5_IJNS4_10UnderscoreESX_SX_EEEEENS4_23SM90_TMA_LOAD_MULTICASTENS4_14ComposedLayoutINS4_7SwizzleILi2ELi4ELi3EEENS4_18smem_ptr_flag_bitsILi16EEENSS_INS5_IJNSA_ILi8EEESG_EEENS5_IJSG_SB_EEEEEEEvNS4_8identityENS4_13SM90_TMA_LOADES1A_vS1B_EENS_8epilogue10collective18CollectiveEpilogueINS1E_23Sm100TmaWarpSpecializedILi4ELi2ELi32ELb1ELb0EEEJSH_NS5_IJNSS_ISF_SB_EENSS_ISG_SB_EEEEESI_SJ_SI_SJ_NS1E_6fusion15FusionCallbacksIS1I_NS1M_17LinearCombinationISI_fSI_fLNS_15FloatRoundStyleE2EEESH_S1L_JEEENS4_5SM1004TMEM4LOAD26SM100_TMEM_LOAD_32dp32b32xES1C_S1A_NS4_39AutoVectorizingCopyWithAssumedAlignmentILi128EEENS4_14SM90_TMA_STOREES1A_S1X_S1X_EEEvvEEEEvNT_6ParamsE,"a",@progbits
	.sectionflags	@""
	.align	4
.nv.constant0._ZN7cutlass13device_kernelINS_4gemm6kernel13GemmUniversalIN4cute5tupleIJiiiiEEENS1_10collective13CollectiveMmaINS1_35MainloopSm100TmaUmmaWarpSpecializedILi4ELi2ELi4ENS5_IJNS4_1CILi1EEENSA_ILi2EEESB_EEEEENS5_IJNSA_ILi128EEESF_NSA_ILi32EEEEEENS_10bfloat16_tENS5_IJlSB_lEEESI_SJ_NS4_8TiledMMAINS4_8MMA_AtomIJNS4_20SM100_MMA_F16BF16_SSISI_SI_fLi128ELi128ELNS4_4UMMA5MajorE0ELSO_0ELNSN_7ScaleInE0ELSP_0EEEEEENS4_6LayoutINS5_IJSB_SB_SB_EEENS5_IJNSA_ILi0EEESU_SU_EEEEENS5_IJNS4_10UnderscoreESX_SX_EEEEENS4_23SM90_TMA_LOAD_MULTICASTENS4_14ComposedLayoutINS4_7SwizzleILi2ELi4ELi3EEENS4_18smem_ptr_flag_bitsILi16EEENSS_INS5_IJNSA_ILi8EEESG_EEENS5_IJSG_SB_EEEEEEEvNS4_8identityENS4_13SM90_TMA_LOADES1A_vS1B_EENS_8epilogue10collective18CollectiveEpilogueINS1E_23Sm100TmaWarpSpecializedILi4ELi2ELi32ELb1ELb0EEEJSH_NS5_IJNSS_ISF_SB_EENSS_ISG_SB_EEEEESI_SJ_SI_SJ_NS1E_6fusion15FusionCallbacksIS1I_NS1M_17LinearCombinationISI_fSI_fLNS_15FloatRoundStyleE2EEESH_S1L_JEEENS4_5SM1004TMEM4LOAD26SM100_TMEM_LOAD_32dp32b32xES1C_S1A_NS4_39AutoVectorizingCopyWithAssumedAlignmentILi128EEENS4_14SM90_TMA_STOREES1A_S1X_S1X_EEEvvEEEEvNT_6ParamsE:
	.zero		2944


//--------------------- SYMBOLS --------------------------

	.type		.nv.reservedSmem.offset0,@object
	.size		.nv.reservedSmem.offset0,0x4
	.type		.nv.reservedSmem.cap,@object
	.size		.nv.reservedSmem.cap,0x4
	.type		__assertfail,@function
